//
// Generated by NVIDIA NVVM Compiler
//
// Compiler Build ID: CL-36424714
// Cuda compilation tools, release 13.0, V13.0.88
// Based on NVVM 20.0.0
//

.version 9.0
.target sm_100
.address_size 64

	// .globl	_Z24forward_kernel_optimizedPKfS0_S0_iiiiiifPf
.extern .shared .align 16 .b8 sram[];

.visible .entry _Z24forward_kernel_optimizedPKfS0_S0_iiiiiifPf(
	.param .u64 .ptr .align 1 _Z24forward_kernel_optimizedPKfS0_S0_iiiiiifPf_param_0,
	.param .u64 .ptr .align 1 _Z24forward_kernel_optimizedPKfS0_S0_iiiiiifPf_param_1,
	.param .u64 .ptr .align 1 _Z24forward_kernel_optimizedPKfS0_S0_iiiiiifPf_param_2,
	.param .u32 _Z24forward_kernel_optimizedPKfS0_S0_iiiiiifPf_param_3,
	.param .u32 _Z24forward_kernel_optimizedPKfS0_S0_iiiiiifPf_param_4,
	.param .u32 _Z24forward_kernel_optimizedPKfS0_S0_iiiiiifPf_param_5,
	.param .u32 _Z24forward_kernel_optimizedPKfS0_S0_iiiiiifPf_param_6,
	.param .u32 _Z24forward_kernel_optimizedPKfS0_S0_iiiiiifPf_param_7,
	.param .u32 _Z24forward_kernel_optimizedPKfS0_S0_iiiiiifPf_param_8,
	.param .f32 _Z24forward_kernel_optimizedPKfS0_S0_iiiiiifPf_param_9,
	.param .u64 .ptr .align 1 _Z24forward_kernel_optimizedPKfS0_S0_iiiiiifPf_param_10
)
{
	.reg .pred 	%p<49>;
	.reg .b32 	%r<217>;
	.reg .b32 	%f<144>;
	.reg .b64 	%rd<16>;

	ld.param.u64 	%rd2, [_Z24forward_kernel_optimizedPKfS0_S0_iiiiiifPf_param_0];
	ld.param.u64 	%rd3, [_Z24forward_kernel_optimizedPKfS0_S0_iiiiiifPf_param_1];
	ld.param.u64 	%rd4, [_Z24forward_kernel_optimizedPKfS0_S0_iiiiiifPf_param_2];
	ld.param.u32 	%r68, [_Z24forward_kernel_optimizedPKfS0_S0_iiiiiifPf_param_3];
	ld.param.u32 	%r69, [_Z24forward_kernel_optimizedPKfS0_S0_iiiiiifPf_param_4];
	ld.param.u32 	%r71, [_Z24forward_kernel_optimizedPKfS0_S0_iiiiiifPf_param_6];
	ld.param.u32 	%r72, [_Z24forward_kernel_optimizedPKfS0_S0_iiiiiifPf_param_7];
	ld.param.f32 	%f42, [_Z24forward_kernel_optimizedPKfS0_S0_iiiiiifPf_param_9];
	ld.param.u64 	%rd5, [_Z24forward_kernel_optimizedPKfS0_S0_iiiiiifPf_param_10];
	cvta.to.global.u64 	%rd1, %rd5;
	mul.lo.s32 	%r1, %r72, %r69;
	setp.lt.s32 	%p1, %r71, 1;
	@%p1 bra 	$L__BB0_60;
	mov.u32 	%r74, %nctaid.y;
	mov.u32 	%r75, %ctaid.x;
	mov.u32 	%r76, %ctaid.y;
	mad.lo.s32 	%r77, %r75, %r74, %r76;
	shl.b32 	%r78, %r1, 2;
	mov.u32 	%r79, sram;
	add.s32 	%r2, %r79, %r78;
	add.s32 	%r3, %r2, %r78;
	add.s32 	%r4, %r3, %r78;
	mov.u32 	%r80, %tid.x;
	mul.lo.s32 	%r5, %r69, %r80;
	mul.lo.s32 	%r81, %r68, %r77;
	mad.lo.s32 	%r6, %r81, %r69, %r5;
	mul.lo.s32 	%r7, %r72, %r80;
	and.b32  	%r8, %r72, 7;
	and.b32  	%r9, %r72, 3;
	and.b32  	%r10, %r72, 2147483640;
	and.b32  	%r11, %r72, 1;
	add.s32 	%r12, %r80, %r81;
	mov.b32 	%r192, 0;
$L__BB0_2:
	setp.lt.s32 	%p2, %r69, 1;
	@%p2 bra 	$L__BB0_7;
	mov.b32 	%r193, 0;
	mad.lo.s32 	%r87, %r72, %r192, %r12;
$L__BB0_4:
	add.s32 	%r84, %r193, %r5;
	shl.b32 	%r85, %r84, 2;
	mov.u32 	%r86, sram;
	add.s32 	%r195, %r86, %r85;
	mad.lo.s32 	%r194, %r69, %r87, %r193;
	mov.b32 	%r197, 1;
	mov.u32 	%r196, %r193;
$L__BB0_5:
	.pragma "nounroll";
	add.s32 	%r88, %r197, -1;
	mul.wide.s32 	%rd7, %r194, 4;
	add.s64 	%rd6, %rd2, %rd7;
	// begin inline asm
	ld.global.nc.f32 %f43, [%rd6];
	// end inline asm
	st.shared.f32 	[%r195], %f43;
	setp.lt.u32 	%p3, %r88, 31;
	add.s32 	%r196, %r196, 1;
	setp.lt.s32 	%p4, %r196, %r69;
	and.pred  	%p5, %p3, %p4;
	add.s32 	%r197, %r197, 1;
	add.s32 	%r195, %r195, 4;
	add.s32 	%r194, %r194, 1;
	@%p5 bra 	$L__BB0_5;
	add.s32 	%r193, %r193, 32;
	setp.lt.s32 	%p6, %r193, %r69;
	@%p6 bra 	$L__BB0_4;
$L__BB0_7:
	ld.param.u32 	%r189, [_Z24forward_kernel_optimizedPKfS0_S0_iiiiiifPf_param_5];
	setp.lt.s32 	%p7, %r189, 1;
	bar.sync 	0;
	mov.f32 	%f143, 0f00000000;
	@%p7 bra 	$L__BB0_54;
	mov.f32 	%f121, 0fFF800000;
	mov.f32 	%f143, 0f00000000;
	mov.b32 	%r198, 0;
$L__BB0_9:
	@%p2 bra 	$L__BB0_14;
	mul.lo.s32 	%r91, %r72, %r69;
	mad.lo.s32 	%r27, %r198, %r91, %r6;
	mov.b32 	%r199, 0;
$L__BB0_11:
	mov.b32 	%r200, 0;
	add.s32 	%r93, %r27, %r199;
$L__BB0_12:
	.pragma "nounroll";
	add.s32 	%r94, %r93, %r200;
	mul.wide.s32 	%rd10, %r94, 4;
	add.s64 	%rd8, %rd3, %rd10;
	// begin inline asm
	ld.global.nc.f32 %f47, [%rd8];
	// end inline asm
	add.s32 	%r95, %r199, %r5;
	add.s32 	%r96, %r95, %r200;
	shl.b32 	%r97, %r96, 2;
	add.s32 	%r98, %r2, %r97;
	st.shared.f32 	[%r98], %f47;
	add.s64 	%rd9, %rd4, %rd10;
	// begin inline asm
	ld.global.nc.f32 %f48, [%rd9];
	// end inline asm
	add.s32 	%r99, %r3, %r97;
	st.shared.f32 	[%r99], %f48;
	add.s32 	%r30, %r200, 1;
	setp.lt.u32 	%p9, %r200, 31;
	add.s32 	%r100, %r30, %r199;
	setp.lt.s32 	%p10, %r100, %r69;
	and.pred  	%p11, %p9, %p10;
	mov.u32 	%r200, %r30;
	@%p11 bra 	$L__BB0_12;
	add.s32 	%r199, %r199, 32;
	setp.lt.s32 	%p12, %r199, %r69;
	@%p12 bra 	$L__BB0_11;
$L__BB0_14:
	setp.lt.s32 	%p13, %r72, 1;
	bar.sync 	0;
	mov.f32 	%f132, 0fFF800000;
	@%p13 bra 	$L__BB0_33;
	@%p2 bra 	$L__BB0_22;
	mov.f32 	%f132, 0fFF800000;
	mov.b32 	%r201, 0;
$L__BB0_17:
	mul.lo.s32 	%r33, %r201, %r69;
	mov.f32 	%f123, 0f00000000;
	mov.b32 	%r202, 0;
$L__BB0_18:
	mov.f32 	%f124, 0f00000000;
	mov.b32 	%r203, 0;
	add.s32 	%r124, %r202, %r33;
$L__BB0_19:
	.pragma "nounroll";
	add.s32 	%r119, %r202, %r5;
	add.s32 	%r120, %r119, %r203;
	shl.b32 	%r121, %r120, 2;
	mov.u32 	%r122, sram;
	add.s32 	%r123, %r122, %r121;
	ld.shared.f32 	%f58, [%r123];
	add.s32 	%r125, %r124, %r203;
	shl.b32 	%r126, %r125, 2;
	add.s32 	%r127, %r2, %r126;
	ld.shared.f32 	%f59, [%r127];
	fma.rn.f32 	%f124, %f58, %f59, %f124;
	add.s32 	%r36, %r203, 1;
	setp.lt.u32 	%p22, %r203, 31;
	add.s32 	%r128, %r36, %r202;
	setp.lt.s32 	%p23, %r128, %r69;
	and.pred  	%p24, %p22, %p23;
	mov.u32 	%r203, %r36;
	@%p24 bra 	$L__BB0_19;
	add.f32 	%f123, %f123, %f124;
	add.s32 	%r202, %r202, 32;
	setp.lt.s32 	%p25, %r202, %r69;
	@%p25 bra 	$L__BB0_18;
	mul.f32 	%f60, %f42, %f123;
	add.s32 	%r129, %r201, %r7;
	shl.b32 	%r130, %r129, 2;
	add.s32 	%r131, %r4, %r130;
	st.shared.f32 	[%r131], %f60;
	max.f32 	%f132, %f132, %f60;
	add.s32 	%r201, %r201, 1;
	setp.eq.s32 	%p26, %r201, %r72;
	@%p26 bra 	$L__BB0_33;
	bra.uni 	$L__BB0_17;
$L__BB0_22:
	mul.f32 	%f9, %f42, 0f00000000;
	setp.lt.u32 	%p15, %r72, 8;
	mov.f32 	%f132, 0fFF800000;
	mov.b32 	%r206, 0;
	@%p15 bra 	$L__BB0_25;
	mov.f32 	%f132, 0fFF800000;
	mov.b32 	%r204, 0;
$L__BB0_24:
	.pragma "nounroll";
	add.s32 	%r103, %r204, %r7;
	shl.b32 	%r104, %r103, 2;
	add.s32 	%r105, %r4, %r104;
	st.shared.f32 	[%r105], %f9;
	max.f32 	%f132, %f132, %f9;
	st.shared.f32 	[%r105+4], %f9;
	st.shared.f32 	[%r105+8], %f9;
	st.shared.f32 	[%r105+12], %f9;
	st.shared.f32 	[%r105+16], %f9;
	st.shared.f32 	[%r105+20], %f9;
	st.shared.f32 	[%r105+24], %f9;
	st.shared.f32 	[%r105+28], %f9;
	add.s32 	%r204, %r204, 8;
	setp.ne.s32 	%p16, %r204, %r10;
	mov.u32 	%r206, %r10;
	@%p16 bra 	$L__BB0_24;
$L__BB0_25:
	setp.eq.s32 	%p17, %r8, 0;
	@%p17 bra 	$L__BB0_33;
	add.s32 	%r106, %r8, -1;
	setp.lt.u32 	%p18, %r106, 3;
	@%p18 bra 	$L__BB0_28;
	add.s32 	%r107, %r206, %r7;
	shl.b32 	%r108, %r107, 2;
	add.s32 	%r109, %r4, %r108;
	st.shared.f32 	[%r109], %f9;
	max.f32 	%f132, %f132, %f9;
	st.shared.f32 	[%r109+4], %f9;
	st.shared.f32 	[%r109+8], %f9;
	st.shared.f32 	[%r109+12], %f9;
	add.s32 	%r206, %r206, 4;
$L__BB0_28:
	setp.eq.s32 	%p19, %r9, 0;
	@%p19 bra 	$L__BB0_33;
	setp.eq.s32 	%p20, %r9, 1;
	@%p20 bra 	$L__BB0_31;
	add.s32 	%r110, %r206, %r7;
	shl.b32 	%r111, %r110, 2;
	add.s32 	%r112, %r4, %r111;
	st.shared.f32 	[%r112], %f9;
	max.f32 	%f132, %f132, %f9;
	st.shared.f32 	[%r112+4], %f9;
	add.s32 	%r206, %r206, 2;
$L__BB0_31:
	setp.eq.s32 	%p21, %r11, 0;
	@%p21 bra 	$L__BB0_33;
	add.s32 	%r113, %r206, %r7;
	shl.b32 	%r114, %r113, 2;
	add.s32 	%r115, %r4, %r114;
	st.shared.f32 	[%r115], %f9;
	max.f32 	%f132, %f132, %f9;
$L__BB0_33:
	max.f32 	%f22, %f121, %f132;
	mov.f32 	%f134, 0f00000000;
	@%p13 bra 	$L__BB0_36;
	mov.f32 	%f134, 0f00000000;
	mov.b32 	%r208, 0;
$L__BB0_35:
	.pragma "nounroll";
	add.s32 	%r133, %r208, %r7;
	shl.b32 	%r134, %r133, 2;
	add.s32 	%r135, %r4, %r134;
	ld.shared.f32 	%f63, [%r135];
	sub.f32 	%f64, %f63, %f22;
	mul.f32 	%f65, %f64, 0f3FB8AA3B;
	ex2.approx.f32 	%f66, %f65;
	st.shared.f32 	[%r135], %f66;
	add.f32 	%f134, %f134, %f66;
	add.s32 	%r208, %r208, 1;
	setp.ne.s32 	%p28, %r208, %r72;
	@%p28 bra 	$L__BB0_35;
$L__BB0_36:
	sub.f32 	%f67, %f121, %f22;
	mul.f32 	%f68, %f67, 0f3FB8AA3B;
	ex2.approx.f32 	%f26, %f68;
	fma.rn.f32 	%f143, %f143, %f26, %f134;
	@%p2 bra 	$L__BB0_53;
	mov.b32 	%r209, 0;
$L__BB0_38:
	mov.b32 	%r210, 0;
$L__BB0_39:
	.pragma "nounroll";
	mov.u32 	%r49, %r210;
	mov.f32 	%f142, 0f00000000;
	@%p13 bra 	$L__BB0_51;
	setp.lt.u32 	%p31, %r72, 8;
	add.s32 	%r50, %r49, %r209;
	mov.f32 	%f142, 0f00000000;
	mov.b32 	%r213, 0;
	@%p31 bra 	$L__BB0_43;
	mov.f32 	%f142, 0f00000000;
	mov.b32 	%r211, 0;
$L__BB0_42:
	.pragma "nounroll";
	add.s32 	%r140, %r211, %r7;
	shl.b32 	%r141, %r140, 2;
	add.s32 	%r142, %r4, %r141;
	ld.shared.f32 	%f73, [%r142];
	mad.lo.s32 	%r143, %r211, %r69, %r50;
	shl.b32 	%r144, %r143, 2;
	add.s32 	%r145, %r3, %r144;
	ld.shared.f32 	%f74, [%r145];
	fma.rn.f32 	%f75, %f73, %f74, %f142;
	ld.shared.f32 	%f76, [%r142+4];
	shl.b32 	%r146, %r69, 2;
	add.s32 	%r147, %r145, %r146;
	ld.shared.f32 	%f77, [%r147];
	fma.rn.f32 	%f78, %f76, %f77, %f75;
	ld.shared.f32 	%f79, [%r142+8];
	add.s32 	%r148, %r147, %r146;
	ld.shared.f32 	%f80, [%r148];
	fma.rn.f32 	%f81, %f79, %f80, %f78;
	ld.shared.f32 	%f82, [%r142+12];
	add.s32 	%r149, %r148, %r146;
	ld.shared.f32 	%f83, [%r149];
	fma.rn.f32 	%f84, %f82, %f83, %f81;
	ld.shared.f32 	%f85, [%r142+16];
	add.s32 	%r150, %r149, %r146;
	ld.shared.f32 	%f86, [%r150];
	fma.rn.f32 	%f87, %f85, %f86, %f84;
	ld.shared.f32 	%f88, [%r142+20];
	add.s32 	%r151, %r150, %r146;
	ld.shared.f32 	%f89, [%r151];
	fma.rn.f32 	%f90, %f88, %f89, %f87;
	ld.shared.f32 	%f91, [%r142+24];
	add.s32 	%r152, %r151, %r146;
	ld.shared.f32 	%f92, [%r152];
	fma.rn.f32 	%f93, %f91, %f92, %f90;
	ld.shared.f32 	%f94, [%r142+28];
	add.s32 	%r153, %r152, %r146;
	ld.shared.f32 	%f95, [%r153];
	fma.rn.f32 	%f142, %f94, %f95, %f93;
	add.s32 	%r211, %r211, 8;
	setp.ne.s32 	%p32, %r211, %r10;
	mov.u32 	%r213, %r10;
	@%p32 bra 	$L__BB0_42;
$L__BB0_43:
	setp.eq.s32 	%p33, %r8, 0;
	@%p33 bra 	$L__BB0_51;
	add.s32 	%r154, %r8, -1;
	setp.lt.u32 	%p34, %r154, 3;
	@%p34 bra 	$L__BB0_46;
	add.s32 	%r155, %r213, %r7;
	shl.b32 	%r156, %r155, 2;
	add.s32 	%r157, %r4, %r156;
	ld.shared.f32 	%f97, [%r157];
	mad.lo.s32 	%r158, %r213, %r69, %r50;
	shl.b32 	%r159, %r158, 2;
	add.s32 	%r160, %r3, %r159;
	ld.shared.f32 	%f98, [%r160];
	fma.rn.f32 	%f99, %f97, %f98, %f142;
	ld.shared.f32 	%f100, [%r157+4];
	shl.b32 	%r161, %r69, 2;
	add.s32 	%r162, %r160, %r161;
	ld.shared.f32 	%f101, [%r162];
	fma.rn.f32 	%f102, %f100, %f101, %f99;
	ld.shared.f32 	%f103, [%r157+8];
	add.s32 	%r163, %r162, %r161;
	ld.shared.f32 	%f104, [%r163];
	fma.rn.f32 	%f105, %f103, %f104, %f102;
	ld.shared.f32 	%f106, [%r157+12];
	add.s32 	%r164, %r163, %r161;
	ld.shared.f32 	%f107, [%r164];
	fma.rn.f32 	%f142, %f106, %f107, %f105;
	add.s32 	%r213, %r213, 4;
$L__BB0_46:
	setp.eq.s32 	%p35, %r9, 0;
	@%p35 bra 	$L__BB0_51;
	setp.eq.s32 	%p36, %r9, 1;
	@%p36 bra 	$L__BB0_49;
	add.s32 	%r165, %r213, %r7;
	shl.b32 	%r166, %r165, 2;
	add.s32 	%r167, %r4, %r166;
	ld.shared.f32 	%f109, [%r167];
	mad.lo.s32 	%r168, %r213, %r69, %r50;
	shl.b32 	%r169, %r168, 2;
	add.s32 	%r170, %r3, %r169;
	ld.shared.f32 	%f110, [%r170];
	fma.rn.f32 	%f111, %f109, %f110, %f142;
	ld.shared.f32 	%f112, [%r167+4];
	shl.b32 	%r171, %r69, 2;
	add.s32 	%r172, %r170, %r171;
	ld.shared.f32 	%f113, [%r172];
	fma.rn.f32 	%f142, %f112, %f113, %f111;
	add.s32 	%r213, %r213, 2;
$L__BB0_49:
	setp.eq.s32 	%p37, %r11, 0;
	@%p37 bra 	$L__BB0_51;
	add.s32 	%r173, %r213, %r7;
	shl.b32 	%r174, %r173, 2;
	add.s32 	%r175, %r4, %r174;
	ld.shared.f32 	%f114, [%r175];
	mad.lo.s32 	%r176, %r213, %r69, %r50;
	shl.b32 	%r177, %r176, 2;
	add.s32 	%r178, %r3, %r177;
	ld.shared.f32 	%f115, [%r178];
	fma.rn.f32 	%f142, %f114, %f115, %f142;
$L__BB0_51:
	mul.lo.s32 	%r179, %r72, %r69;
	mad.lo.s32 	%r180, %r192, %r179, %r6;
	add.s32 	%r181, %r180, %r209;
	add.s32 	%r182, %r181, %r49;
	mul.wide.s32 	%rd12, %r182, 4;
	add.s64 	%rd11, %rd5, %rd12;
	// begin inline asm
	ld.global.nc.f32 %f116, [%rd11];
	// end inline asm
	fma.rn.f32 	%f117, %f26, %f116, %f142;
	add.s64 	%rd13, %rd1, %rd12;
	st.global.f32 	[%rd13], %f117;
	add.s32 	%r210, %r49, 1;
	setp.lt.u32 	%p38, %r49, 31;
	add.s32 	%r183, %r210, %r209;
	setp.lt.s32 	%p39, %r183, %r69;
	and.pred  	%p40, %p38, %p39;
	@%p40 bra 	$L__BB0_39;
	add.s32 	%r209, %r209, 32;
	setp.lt.s32 	%p41, %r209, %r69;
	@%p41 bra 	$L__BB0_38;
$L__BB0_53:
	ld.param.u32 	%r190, [_Z24forward_kernel_optimizedPKfS0_S0_iiiiiifPf_param_5];
	bar.sync 	0;
	add.s32 	%r198, %r198, 1;
	setp.ne.s32 	%p42, %r198, %r190;
	mov.f32 	%f121, %f22;
	@%p42 bra 	$L__BB0_9;
$L__BB0_54:
	@%p2 bra 	$L__BB0_59;
	mul.lo.s32 	%r185, %r72, %r69;
	mad.lo.s32 	%r61, %r192, %r185, %r6;
	rcp.rn.f32 	%f41, %f143;
	mov.b32 	%r215, 0;
$L__BB0_56:
	add.s32 	%r63, %r61, %r215;
	mov.b32 	%r216, 0;
$L__BB0_57:
	.pragma "nounroll";
	add.s32 	%r187, %r63, %r216;
	mul.wide.s32 	%rd14, %r187, 4;
	add.s64 	%rd15, %rd1, %rd14;
	ld.global.f32 	%f118, [%rd15];
	mul.f32 	%f119, %f41, %f118;
	st.global.f32 	[%rd15], %f119;
	add.s32 	%r65, %r216, 1;
	setp.lt.u32 	%p44, %r216, 31;
	add.s32 	%r188, %r65, %r215;
	setp.lt.s32 	%p45, %r188, %r69;
	and.pred  	%p46, %p44, %p45;
	mov.u32 	%r216, %r65;
	@%p46 bra 	$L__BB0_57;
	add.s32 	%r215, %r215, 32;
	setp.lt.s32 	%p47, %r215, %r69;
	@%p47 bra 	$L__BB0_56;
$L__BB0_59:
	ld.param.u32 	%r191, [_Z24forward_kernel_optimizedPKfS0_S0_iiiiiifPf_param_6];
	bar.sync 	0;
	add.s32 	%r192, %r192, 1;
	setp.ne.s32 	%p48, %r192, %r191;
	@%p48 bra 	$L__BB0_2;
$L__BB0_60:
	ret;

}


// ===== COMPILED SASS (sm_100) =====

	.target	sm_100

	.elftype	@"ET_EXEC"


//--------------------- .note.nv.tkinfo           --------------------------
	.section	.note.nv.tkinfo,"",@"SHT_NOTE"
	.sectionflags	@"SHF_NOTE_NV_TKINFO"
	.tkinfo
        /*0018*/ 	.word	0x00000002
        /*0030*/ 	.string	""
        /*0030*/ 	.string	"ptxas"
        /*0030*/ 	.string	"Cuda compilation tools, release 13.0, V13.0.88"
        /*0030*/ 	.string	"Build cuda_13.0.r13.0/compiler.36424714_0"
        /*0030*/ 	.string	"-arch sm_100 -m 64 "



//--------------------- .note.nv.cuinfo           --------------------------
	.section	.note.nv.cuinfo,"",@"SHT_NOTE"
	.sectionflags	@"SHF_NOTE_NV_CUINFO"
        /*0018*/ 	.short	0x0002
        /*001a*/ 	.short	0x0064
        /*001c*/ 	.short	0x0082
	.zero		2


//--------------------- .nv.info                  --------------------------
	.section	.nv.info,"",@"SHT_CUDA_INFO"
	.align	4


	//----- nvinfo : EIATTR_REGCOUNT
	.align		4
        /*0000*/ 	.byte	0x04, 0x2f
        /*0002*/ 	.short	(.L_1 - .L_0)
	.align		4
.L_0:
        /*0004*/ 	.word	index@(_Z24forward_kernel_optimizedPKfS0_S0_iiiiiifPf)
        /*0008*/ 	.word	0x0000001f


	//----- nvinfo : EIATTR_FRAME_SIZE
	.align		4
.L_1:
        /*000c*/ 	.byte	0x04, 0x11
        /*000e*/ 	.short	(.L_3 - .L_2)
	.align		4
.L_2:
        /*0010*/ 	.word	index@($__internal_0_$__cuda_sm20_rcp_rn_f32_slowpath)
        /*0014*/ 	.word	0x00000000


	//----- nvinfo : EIATTR_FRAME_SIZE
	.align		4
.L_3:
        /*0018*/ 	.byte	0x04, 0x11
        /*001a*/ 	.short	(.L_5 - .L_4)
	.align		4
.L_4:
        /*001c*/ 	.word	index@(_Z24forward_kernel_optimizedPKfS0_S0_iiiiiifPf)
        /*0020*/ 	.word	0x00000000


	//----- nvinfo : EIATTR_MIN_STACK_SIZE
	.align		4
.L_5:
        /*0024*/ 	.byte	0x04, 0x12
        /*0026*/ 	.short	(.L_7 - .L_6)
	.align		4
.L_6:
        /*0028*/ 	.word	index@(_Z24forward_kernel_optimizedPKfS0_S0_iiiiiifPf)
        /*002c*/ 	.word	0x00000000
.L_7:


//--------------------- .nv.compat                --------------------------
	.section	.nv.compat,"",@"SHT_CUDA_COMPAT_INFO"
	.align	4
        /*0000*/ 	.byte	0x02, 0x09, 0x00, 0x00, 0x02, 0x02, 0x01, 0x00, 0x02, 0x05, 0x05, 0x00, 0x03, 0x07, 0x01, 0x01
        /*0010*/ 	.byte	0x02, 0x03, 0x00, 0x00, 0x02, 0x06, 0x01, 0x00, 0x04, 0x0b, 0x08, 0x00, 0x01, 0x00, 0x00, 0x00
        /*0020*/ 	.byte	0x00, 0x00, 0x00, 0x00


//--------------------- .nv.info._Z24forward_kernel_optimizedPKfS0_S0_iiiiiifPf --------------------------
	.section	.nv.info._Z24forward_kernel_optimizedPKfS0_S0_iiiiiifPf,"",@"SHT_CUDA_INFO"
	.sectionflags	@""
	.align	4


	//----- nvinfo : EIATTR_CUDA_API_VERSION
	.align		4
        /*0000*/ 	.byte	0x04, 0x37
        /*0002*/ 	.short	(.L_9 - .L_8)
.L_8:
        /*0004*/ 	.word	0x00000082


	//----- nvinfo : EIATTR_KPARAM_INFO
	.align		4
.L_9:
        /*0008*/ 	.byte	0x04, 0x17
        /*000a*/ 	.short	(.L_11 - .L_10)
.L_10:
        /*000c*/ 	.word	0x00000000
        /*0010*/ 	.short	0x000a
        /*0012*/ 	.short	0x0038
        /*0014*/ 	.byte	0x00, 0xf5, 0x21, 0x00


	//----- nvinfo : EIATTR_KPARAM_INFO
	.align		4
.L_11:
        /*0018*/ 	.byte	0x04, 0x17
        /*001a*/ 	.short	(.L_13 - .L_12)
.L_12:
        /*001c*/ 	.word	0x00000000
        /*0020*/ 	.short	0x0009
        /*0022*/ 	.short	0x0030
        /*0024*/ 	.byte	0x00, 0xf0, 0x11, 0x00


	//----- nvinfo : EIATTR_KPARAM_INFO
	.align		4
.L_13:
        /*0028*/ 	.byte	0x04, 0x17
        /*002a*/ 	.short	(.L_15 - .L_14)
.L_14:
        /*002c*/ 	.word	0x00000000
        /*0030*/ 	.short	0x0008
        /*0032*/ 	.short	0x002c
        /*0034*/ 	.byte	0x00, 0xf0, 0x11, 0x00


	//----- nvinfo : EIATTR_KPARAM_INFO
	.align		4
.L_15:
        /*0038*/ 	.byte	0x04, 0x17
        /*003a*/ 	.short	(.L_17 - .L_16)
.L_16:
        /*003c*/ 	.word	0x00000000
        /*0040*/ 	.short	0x0007
        /*0042*/ 	.short	0x0028
        /*0044*/ 	.byte	0x00, 0xf0, 0x11, 0x00


	//----- nvinfo : EIATTR_KPARAM_INFO
	.align		4
.L_17:
        /*0048*/ 	.byte	0x04, 0x17
        /*004a*/ 	.short	(.L_19 - .L_18)
.L_18:
        /*004c*/ 	.word	0x00000000
        /*0050*/ 	.short	0x0006
        /*0052*/ 	.short	0x0024
        /*0054*/ 	.byte	0x00, 0xf0, 0x11, 0x00


	//----- nvinfo : EIATTR_KPARAM_INFO
	.align		4
.L_19:
        /*0058*/ 	.byte	0x04, 0x17
        /*005a*/ 	.short	(.L_21 - .L_20)
.L_20:
        /*005c*/ 	.word	0x00000000
        /*0060*/ 	.short	0x0005
        /*0062*/ 	.short	0x0020
        /*0064*/ 	.byte	0x00, 0xf0, 0x11, 0x00


	//----- nvinfo : EIATTR_KPARAM_INFO
	.align		4
.L_21:
        /*0068*/ 	.byte	0x04, 0x17
        /*006a*/ 	.short	(.L_23 - .L_22)
.L_22:
        /*006c*/ 	.word	0x00000000
        /*0070*/ 	.short	0x0004
        /*0072*/ 	.short	0x001c
        /*0074*/ 	.byte	0x00, 0xf0, 0x11, 0x00


	//----- nvinfo : EIATTR_KPARAM_INFO
	.align		4
.L_23:
        /*0078*/ 	.byte	0x04, 0x17
        /*007a*/ 	.short	(.L_25 - .L_24)
.L_24:
        /*007c*/ 	.word	0x00000000
        /*0080*/ 	.short	0x0003
        /*0082*/ 	.short	0x0018
        /*0084*/ 	.byte	0x00, 0xf0, 0x11, 0x00


	//----- nvinfo : EIATTR_KPARAM_INFO
	.align		4
.L_25:
        /*0088*/ 	.byte	0x04, 0x17
        /*008a*/ 	.short	(.L_27 - .L_26)
.L_26:
        /*008c*/ 	.word	0x00000000
        /*0090*/ 	.short	0x0002
        /*0092*/ 	.short	0x0010
        /*0094*/ 	.byte	0x00, 0xf5, 0x21, 0x00


	//----- nvinfo : EIATTR_KPARAM_INFO
	.align		4
.L_27:
        /*0098*/ 	.byte	0x04, 0x17
        /*009a*/ 	.short	(.L_29 - .L_28)
.L_28:
        /*009c*/ 	.word	0x00000000
        /*00a0*/ 	.short	0x0001
        /*00a2*/ 	.short	0x0008
        /*00a4*/ 	.byte	0x00, 0xf5, 0x21, 0x00


	//----- nvinfo : EIATTR_KPARAM_INFO
	.align		4
.L_29:
        /*00a8*/ 	.byte	0x04, 0x17
        /*00aa*/ 	.short	(.L_31 - .L_30)
.L_30:
        /*00ac*/ 	.word	0x00000000
        /*00b0*/ 	.short	0x0000
        /*00b2*/ 	.short	0x0000
        /*00b4*/ 	.byte	0x00, 0xf5, 0x21, 0x00


	//----- nvinfo : EIATTR_SPARSE_MMA_MASK
	.align		4
.L_31:
        /*00b8*/ 	.byte	0x03, 0x50
        /*00ba*/ 	.short	0x0000


	//----- nvinfo : EIATTR_MAXREG_COUNT
	.align		4
        /*00bc*/ 	.byte	0x03, 0x1b
        /*00be*/ 	.short	0x00ff


	//----- nvinfo : EIATTR_NUM_BARRIERS
	.align		4
        /*00c0*/ 	.byte	0x02, 0x4c
        /*00c2*/ 	.byte	0x01
	.zero		1


	//----- nvinfo : EIATTR_MERCURY_ISA_VERSION
	.align		4
        /*00c4*/ 	.byte	0x03, 0x5f
        /*00c6*/ 	.short	0x0101


	//----- nvinfo : EIATTR_VRC_CTA_INIT_COUNT
	.align		4
        /*00c8*/ 	.byte	0x02, 0x4a
	.zero		1
	.zero		1


	//----- nvinfo : EIATTR_EXIT_INSTR_OFFSETS
	.align		4
        /*00cc*/ 	.byte	0x04, 0x1c
        /*00ce*/ 	.short	(.L_33 - .L_32)


	//   ....[0]....
.L_32:
        /*00d0*/ 	.word	0x00000030


	//   ....[1]....
        /*00d4*/ 	.word	0x00001890


	//----- nvinfo : EIATTR_CRS_STACK_SIZE
	.align		4
.L_33:
        /*00d8*/ 	.byte	0x04, 0x1e
        /*00da*/ 	.short	(.L_35 - .L_34)
.L_34:
        /*00dc*/ 	.word	0x00000000


	//----- nvinfo : EIATTR_CBANK_PARAM_SIZE
	.align		4
.L_35:
        /*00e0*/ 	.byte	0x03, 0x19
        /*00e2*/ 	.short	0x0040


	//----- nvinfo : EIATTR_PARAM_CBANK
	.align		4
        /*00e4*/ 	.byte	0x04, 0x0a
        /*00e6*/ 	.short	(.L_37 - .L_36)
	.align		4
.L_36:
        /*00e8*/ 	.word	index@(.nv.constant0._Z24forward_kernel_optimizedPKfS0_S0_iiiiiifPf)
        /*00ec*/ 	.short	0x0380
        /*00ee*/ 	.short	0x0040


	//----- nvinfo : EIATTR_SW_WAR
	.align		4
.L_37:
        /*00f0*/ 	.byte	0x04, 0x36
        /*00f2*/ 	.short	(.L_39 - .L_38)
.L_38:
        /*00f4*/ 	.word	0x00000008
.L_39:


//--------------------- .nv.callgraph             --------------------------
	.section	.nv.callgraph,"",@"SHT_CUDA_CALLGRAPH"
	.align	4
	.sectionentsize	8
	.align		4
        /*0000*/ 	.word	0x00000000
	.align		4
        /*0004*/ 	.word	0xffffffff
	.align		4
        /*0008*/ 	.word	0x00000000
	.align		4
        /*000c*/ 	.word	0xfffffffe
	.align		4
        /*0010*/ 	.word	0x00000000
	.align		4
        /*0014*/ 	.word	0xfffffffd
	.align		4
        /*0018*/ 	.word	0x00000000
	.align		4
        /*001c*/ 	.word	0xfffffffc


//--------------------- .text._Z24forward_kernel_optimizedPKfS0_S0_iiiiiifPf --------------------------
	.section	.text._Z24forward_kernel_optimizedPKfS0_S0_iiiiiifPf,"ax",@progbits
	.align	128
        .global         _Z24forward_kernel_optimizedPKfS0_S0_iiiiiifPf
        .type           _Z24forward_kernel_optimizedPKfS0_S0_iiiiiifPf,@function
        .size           _Z24forward_kernel_optimizedPKfS0_S0_iiiiiifPf,(.L_x_38 - _Z24forward_kernel_optimizedPKfS0_S0_iiiiiifPf)
        .other          _Z24forward_kernel_optimizedPKfS0_S0_iiiiiifPf,@"STO_CUDA_ENTRY STV_DEFAULT"
_Z24forward_kernel_optimizedPKfS0_S0_iiiiiifPf:
.text._Z24forward_kernel_optimizedPKfS0_S0_iiiiiifPf:
[----:B------:R-:W-:Y:S08]  /*0000*/  LDC R1, c[0x0][0x37c] ;  /* 0x0000df00ff017b82 */ /* 0x000ff00000000800 */
[----:B------:R-:W0:Y:S02]  /*0010*/  LDC R0, c[0x0][0x3a4] ;  /* 0x0000e900ff007b82 */ /* 0x000e240000000800 */
[----:B0-----:R-:W-:-:S13]  /*0020*/  ISETP.GE.AND P0, PT, R0, 0x1, PT ;  /* 0x000000010000780c */ /* 0x001fda0003f06270 */
[----:B------:R-:W-:Y:S05]  /*0030*/  @!P0 EXIT ;  /* 0x000000000000894d */ /* 0x000fea0003800000 */
[----:B------:R-:W0:Y:S01]  /*0040*/  S2R R5, SR_CgaCtaId ;  /* 0x0000000000057919 */ /* 0x000e220000008800 */
[----:B------:R-:W1:Y:S01]  /*0050*/  LDC R11, c[0x0][0x3a8] ;  /* 0x0000ea00ff0b7b82 */ /* 0x000e620000000800 */
[----:B------:R-:W1:Y:S01]  /*0060*/  LDCU UR7, c[0x0][0x39c] ;  /* 0x00007380ff0777ac */ /* 0x000e620008000800 */
[----:B------:R-:W-:Y:S01]  /*0070*/  MOV R0, 0x400 ;  /* 0x0000040000007802 */ /* 0x000fe20000000f00 */
[----:B------:R-:W2:Y:S01]  /*0080*/  S2R R16, SR_TID.X ;  /* 0x0000000000107919 */ /* 0x000ea20000002100 */
[----:B------:R-:W3:Y:S04]  /*0090*/  LDCU UR4, c[0x0][0x374] ;  /* 0x00006e80ff0477ac */ /* 0x000ee80008000800 */
[----:B------:R-:W-:Y:S01]  /*00a0*/  S2UR UR5, SR_CTAID.X ;  /* 0x00000000000579c3 */ /* 0x000fe20000002500 */
[----:B------:R-:W4:Y:S07]  /*00b0*/  LDCU.64 UR10, c[0x0][0x358] ;  /* 0x00006b00ff0a77ac */ /* 0x000f2e0008000a00 */
[----:B------:R-:W3:Y:S08]  /*00c0*/  S2UR UR6, SR_CTAID.Y ;  /* 0x00000000000679c3 */ /* 0x000ef00000002600 */
[----:B------:R-:W5:Y:S01]  /*00d0*/  LDC R9, c[0x0][0x398] ;  /* 0x0000e600ff097b82 */ /* 0x000f620000000800 */
[C---:B-1----:R-:W-:Y:S01]  /*00e0*/  IMAD R3, R11.reuse, UR7, RZ ;  /* 0x000000070b037c24 */ /* 0x042fe2000f8e02ff */
[----:B------:R-:W-:-:S02]  /*00f0*/  LOP3.LUT R18, R11, 0x7, RZ, 0xc0, !PT ;  /* 0x000000070b127812 */ /* 0x000fc400078ec0ff */
[C---:B------:R-:W-:Y:S02]  /*0100*/  LOP3.LUT R17, R11.reuse, 0x3, RZ, 0xc0, !PT ;  /* 0x000000030b117812 */ /* 0x040fe400078ec0ff */
[----:B------:R-:W-:Y:S02]  /*0110*/  LOP3.LUT R13, R11, 0x7ffffff8, RZ, 0xc0, !PT ;  /* 0x7ffffff80b0d7812 */ /* 0x000fe400078ec0ff */
[----:B0-----:R-:W-:Y:S02]  /*0120*/  LEA R0, R5, R0, 0x18 ;  /* 0x0000000005007211 */ /* 0x001fe400078ec0ff */
[----:B------:R-:W-:Y:S01]  /*0130*/  LOP3.LUT R11, R11, 0x1, RZ, 0xc0, !PT ;  /* 0x000000010b0b7812 */ /* 0x000fe200078ec0ff */
[----:B--2---:R-:W-:Y:S01]  /*0140*/  IMAD R15, R16, UR7, RZ ;  /* 0x00000007100f7c24 */ /* 0x004fe2000f8e02ff */
[----:B------:R-:W-:Y:S01]  /*0150*/  LEA R14, R3, R0, 0x2 ;  /* 0x00000000030e7211 */ /* 0x000fe200078e10ff */
[----:B---3--:R-:W-:-:S04]  /*0160*/  UIMAD UR4, UR4, UR5, UR6 ;  /* 0x00000005040472a4 */ /* 0x008fc8000f8e0206 */
[----:B------:R-:W-:-:S04]  /*0170*/  IMAD R12, R3, 0x4, R14 ;  /* 0x00000004030c7824 */ /* 0x000fc800078e020e */
[----:B------:R-:W-:Y:S02]  /*0180*/  IMAD R8, R3, 0x4, R12 ;  /* 0x0000000403087824 */ /* 0x000fe400078e020c */
[----:B-----5:R-:W-:Y:S01]  /*0190*/  IMAD R9, R9, UR4, RZ ;  /* 0x0000000409097c24 */ /* 0x020fe2000f8e02ff */
[----:B------:R-:W-:-:S04]  /*01a0*/  UMOV UR4, URZ ;  /* 0x000000ff00047c82 */ /* 0x000fc80008000000 */
[C---:B------:R-:W-:Y:S01]  /*01b0*/  IADD3 R10, PT, PT, R9.reuse, R16, RZ ;  /* 0x00000010090a7210 */ /* 0x040fe20007ffe0ff */
[----:B----4-:R-:W-:-:S07]  /*01c0*/  IMAD R9, R9, UR7, R15 ;  /* 0x0000000709097c24 */ /* 0x010fce000f8e020f */
.L_x_32:
[----:B0-----:R-:W0:Y:S02]  /*01d0*/  LDCU UR5, c[0x0][0x39c] ;  /* 0x00007380ff0577ac */ /* 0x001e240008000800 */
[----:B0-----:R-:W-:-:S09]  /*01e0*/  UISETP.GE.AND UP0, UPT, UR5, 0x1, UPT ;  /* 0x000000010500788c */ /* 0x001fd2000bf06270 */
[----:B------:R-:W-:Y:S05]  /*01f0*/  BRA.U !UP0, `(.L_x_0) ;  /* 0x00000001086c7547 */ /* 0x000fea000b800000 */
[----:B------:R-:W0:Y:S01]  /*0200*/  LDC R3, c[0x0][0x3a8] ;  /* 0x0000ea00ff037b82 */ /* 0x000e220000000800 */
[----:B------:R-:W-:Y:S01]  /*0210*/  UMOV UR5, URZ ;  /* 0x000000ff00057c82 */ /* 0x000fe20008000000 */
[----:B0-----:R-:W-:-:S07]  /*0220*/  IMAD R20, R3, UR4, R10 ;  /* 0x0000000403147c24 */ /* 0x001fce000f8e020a */
.L_x_2:
[----:B------:R-:W0:Y:S01]  /*0230*/  LDC R21, c[0x0][0x39c] ;  /* 0x0000e700ff157b82 */ /* 0x000e220000000800 */
[----:B------:R-:W-:Y:S01]  /*0240*/  UMOV UR7, 0x400 ;  /* 0x0000040000077882 */ /* 0x000fe20000000000 */
[----:B------:R-:W-:Y:S01]  /*0250*/  UMOV UR6, UR5 ;  /* 0x0000000500067c82 */ /* 0x000fe20008000000 */
[----:B------:R-:W-:Y:S01]  /*0260*/  IADD3 R0, PT, PT, R15, UR5, RZ ;  /* 0x000000050f007c10 */ /* 0x000fe2000fffe0ff */
[----:B------:R-:W-:-:S04]  /*0270*/  IMAD.MOV.U32 R6, RZ, RZ, 0x1 ;  /* 0x00000001ff067424 */ /* 0x000fc800078e00ff */
[----:B------:R-:W1:Y:S08]  /*0280*/  S2UR UR8, SR_CgaCtaId ;  /* 0x00000000000879c3 */ /* 0x000e700000008800 */
[----:B------:R-:W2:Y:S01]  /*0290*/  LDC.64 R2, c[0x0][0x380] ;  /* 0x0000e000ff027b82 */ /* 0x000ea20000000a00 */
[----:B0-----:R-:W-:Y:S01]  /*02a0*/  IMAD R7, R20, R21, UR5 ;  /* 0x0000000514077e24 */ /* 0x001fe2000f8e0215 */
[----:B------:R-:W-:-:S06]  /*02b0*/  UIADD3 UR5, UPT, UPT, UR5, 0x20, URZ ;  /* 0x0000002005057890 */ /* 0x000fcc000fffe0ff */
[----:B------:R-:W-:Y:S01]  /*02c0*/  ISETP.LE.AND P1, PT, R21, UR5, PT ;  /* 0x0000000515007c0c */ /* 0x000fe2000bf23270 */
[----:B-1----:R-:W-:-:S06]  /*02d0*/  ULEA UR7, UR8, UR7, 0x18 ;  /* 0x0000000708077291 */ /* 0x002fcc000f8ec0ff */
[----:B------:R-:W-:-:S07]  /*02e0*/  LEA R0, R0, UR7, 0x2 ;  /* 0x0000000700007c11 */ /* 0x000fce000f8e10ff */
.L_x_1:
[----:B--2---:R-:W-:-:S06]  /*02f0*/  IMAD.WIDE R4, R7, 0x4, R2 ;  /* 0x0000000407047825 */ /* 0x004fcc00078e0202 */
[----:B------:R-:W2:Y:S01]  /*0300*/  LDG.E.CONSTANT R5, desc[UR10][R4.64] ;  /* 0x0000000a04057981 */ /* 0x000ea2000c1e9900 */
[----:B------:R-:W-:Y:S01]  /*0310*/  UIADD3 UR6, UPT, UPT, UR6, 0x1, URZ ;  /* 0x0000000106067890 */ /* 0x000fe2000fffe0ff */
[C---:B------:R-:W-:Y:S01]  /*0320*/  IADD3 R19, PT, PT, R6.reuse, -0x1, RZ ;  /* 0xffffffff06137810 */ /* 0x040fe20007ffe0ff */
[----:B------:R-:W-:Y:S01]  /*0330*/  VIADD R7, R7, 0x1 ;  /* 0x0000000107077836 */ /* 0x000fe20000000000 */
[----:B------:R-:W-:Y:S02]  /*0340*/  IADD3 R6, PT, PT, R6, 0x1, RZ ;  /* 0x0000000106067810 */ /* 0x000fe40007ffe0ff */
[----:B------:R-:W-:Y:S02]  /*0350*/  ISETP.GE.U32.AND P0, PT, R19, 0x1f, PT ;  /* 0x0000001f1300780c */ /* 0x000fe40003f06070 */
[----:B------:R-:W-:Y:S01]  /*0360*/  ISETP.GT.AND P2, PT, R21, UR6, PT ;  /* 0x0000000615007c0c */ /* 0x000fe2000bf44270 */
[----:B--2---:R0:W-:Y:S02]  /*0370*/  STS [R0], R5 ;  /* 0x0000000500007388 */ /* 0x0041e40000000800 */
[----:B0-----:R-:W-:-:S10]  /*0380*/  VIADD R0, R0, 0x4 ;  /* 0x0000000400007836 */ /* 0x001fd40000000000 */
[----:B------:R-:W-:Y:S05]  /*0390*/  @!P0 BRA P2, `(.L_x_1) ;  /* 0xfffffffc00d48947 */ /* 0x000fea000103ffff */
[----:B------:R-:W-:Y:S05]  /*03a0*/  @!P1 BRA `(.L_x_2) ;  /* 0xfffffffc00a09947 */ /* 0x000fea000383ffff */
.L_x_0:
[----:B------:R-:W0:Y:S01]  /*03b0*/  LDCU UR5, c[0x0][0x3a0] ;  /* 0x00007400ff0577ac */ /* 0x000e220008000800 */
[----:B------:R-:W-:Y:S01]  /*03c0*/  HFMA2 R0, -RZ, RZ, 0, 0 ;  /* 0x00000000ff007431 */ /* 0x000fe200000001ff */
[----:B0-----:R-:W-:Y:S01]  /*03d0*/  UISETP.GE.AND UP1, UPT, UR5, 0x1, UPT ;  /* 0x000000010500788c */ /* 0x001fe2000bf26270 */
[----:B------:R-:W-:Y:S08]  /*03e0*/  BAR.SYNC.DEFER_BLOCKING 0x0 ;  /* 0x0000000000007b1d */ /* 0x000ff00000010000 */
[----:B------:R-:W-:Y:S05]  /*03f0*/  BRA.U !UP1, `(.L_x_3) ;  /* 0x0000001109787547 */ /* 0x000fea000b800000 */
[----:B------:R-:W-:Y:S01]  /*0400*/  IMAD.MOV.U32 R19, RZ, RZ, -0x800000 ;  /* 0xff800000ff137424 */ /* 0x000fe200078e00ff */
[----:B------:R-:W-:Y:S01]  /*0410*/  MOV R0, RZ ;  /* 0x000000ff00007202 */ /* 0x000fe20000000f00 */
[----:B------:R-:W-:-:S06]  /*0420*/  UMOV UR5, URZ ;  /* 0x000000ff00057c82 */ /* 0x000fcc0008000000 */
.L_x_25:
[----:B0-----:R-:W-:Y:S05]  /*0430*/  BRA.U !UP0, `(.L_x_4) ;  /* 0x0000000108787547 */ /* 0x001fea000b800000 */
[----:B------:R-:W0:Y:S01]  /*0440*/  LDC R2, c[0x0][0x39c] ;  /* 0x0000e700ff027b82 */ /* 0x000e220000000800 */
[----:B------:R-:W0:Y:S02]  /*0450*/  LDCU UR6, c[0x0][0x3a8] ;  /* 0x00007500ff0677ac */ /* 0x000e240008000800 */
[----:B0-----:R-:W-:Y:S01]  /*0460*/  IMAD R2, R2, UR6, RZ ;  /* 0x0000000602027c24 */ /* 0x001fe2000f8e02ff */
[----:B------:R-:W-:-:S03]  /*0470*/  UMOV UR6, URZ ;  /* 0x000000ff00067c82 */ /* 0x000fc60008000000 */
[----:B------:R-:W-:-:S07]  /*0480*/  IMAD R20, R2, UR5, R9 ;  /* 0x0000000502147c24 */ /* 0x000fce000f8e0209 */
.L_x_6:
[----:B------:R-:W0:Y:S01]  /*0490*/  LDC.64 R2, c[0x0][0x388] ;  /* 0x0000e200ff027b82 */ /* 0x000e220000000a00 */
[----:B------:R-:W-:Y:S02]  /*04a0*/  HFMA2 R23, -RZ, RZ, 0, 0 ;  /* 0x00000000ff177431 */ /* 0x000fe400000001ff */
[----:B------:R-:W-:Y:S01]  /*04b0*/  VIADD R21, R20, UR6 ;  /* 0x0000000614157c36 */ /* 0x000fe20008000000 */
[----:B------:R-:W1:Y:S01]  /*04c0*/  LDCU UR7, c[0x0][0x39c] ;  /* 0x00007380ff0777ac */ /* 0x000e620008000800 */
[----:B---3--:R-:W-:-:S07]  /*04d0*/  VIADD R22, R15, UR6 ;  /* 0x000000060f167c36 */ /* 0x008fce0008000000 */
.L_x_5:
[----:B---3--:R-:W2:Y:S01]  /*04e0*/  LDC.64 R6, c[0x0][0x390] ;  /* 0x0000e400ff067b82 */ /* 0x008ea20000000a00 */
[----:B------:R-:W-:-:S05]  /*04f0*/  IADD3 R25, PT, PT, R21, R23, RZ ;  /* 0x0000001715197210 */ /* 0x000fca0007ffe0ff */
[----:B0-----:R-:W-:-:S06]  /*0500*/  IMAD.WIDE R4, R25, 0x4, R2 ;  /* 0x0000000419047825 */ /* 0x001fcc00078e0202 */
[----:B------:R-:W3:Y:S01]  /*0510*/  LDG.E.CONSTANT R4, desc[UR10][R4.64] ;  /* 0x0000000a04047981 */ /* 0x000ee2000c1e9900 */
[----:B--2---:R-:W-:-:S06]  /*0520*/  IMAD.WIDE R6, R25, 0x4, R6 ;  /* 0x0000000419067825 */ /* 0x004fcc00078e0206 */
[----:B------:R-:W2:Y:S01]  /*0530*/  LDG.E.CONSTANT R6, desc[UR10][R6.64] ;  /* 0x0000000a06067981 */ /* 0x000ea2000c1e9900 */
[----:B------:R-:W-:Y:S01]  /*0540*/  IMAD.IADD R25, R22, 0x1, R23 ;  /* 0x0000000116197824 */ /* 0x000fe200078e0217 */
[----:B------:R-:W-:-:S04]  /*0550*/  IADD3 R24, PT, PT, R23, 0x1, RZ ;  /* 0x0000000117187810 */ /* 0x000fc80007ffe0ff */
[C---:B------:R-:W-:Y:S01]  /*0560*/  LEA R27, R25.reuse, R14, 0x2 ;  /* 0x0000000e191b7211 */ /* 0x040fe200078e10ff */
[----:B------:R-:W-:Y:S02]  /*0570*/  IMAD R25, R25, 0x4, R12 ;  /* 0x0000000419197824 */ /* 0x000fe400078e020c */
[----:B------:R-:W-:Y:S01]  /*0580*/  VIADD R26, R24, UR6 ;  /* 0x00000006181a7c36 */ /* 0x000fe20008000000 */
[----:B------:R-:W-:-:S04]  /*0590*/  ISETP.LT.U32.AND P1, PT, R23, 0x1f, PT ;  /* 0x0000001f1700780c */ /* 0x000fc80003f21070 */
[----:B-1----:R-:W-:Y:S02]  /*05a0*/  ISETP.GE.AND P0, PT, R26, UR7, PT ;  /* 0x000000071a007c0c */ /* 0x002fe4000bf06270 */
[----:B------:R-:W-:Y:S01]  /*05b0*/  MOV R23, R24 ;  /* 0x0000001800177202 */ /* 0x000fe20000000f00 */
[----:B---3--:R3:W-:Y:S04]  /*05c0*/  STS [R27], R4 ;  /* 0x000000041b007388 */ /* 0x0087e80000000800 */
[----:B--2---:R3:W-:Y:S06]  /*05d0*/  STS [R25], R6 ;  /* 0x0000000619007388 */ /* 0x0047ec0000000800 */
[----:B------:R-:W-:Y:S05]  /*05e0*/  @!P0 BRA P1, `(.L_x_5) ;  /* 0xfffffffc00bc8947 */ /* 0x000fea000083ffff */
[----:B------:R-:W-:-:S04]  /*05f0*/  UIADD3 UR6, UPT, UPT, UR6, 0x20, URZ ;  /* 0x0000002006067890 */ /* 0x000fc8000fffe0ff */
[----:B------:R-:W-:-:S09]  /*0600*/  UISETP.GE.AND UP1, UPT, UR6, UR7, UPT ;  /* 0x000000070600728c */ /* 0x000fd2000bf26270 */
[----:B------:R-:W-:Y:S05]  /*0610*/  BRA.U !UP1, `(.L_x_6) ;  /* 0xfffffffd099c7547 */ /* 0x000fea000b83ffff */
.L_x_4:
[----:B------:R-:W0:Y:S01]  /*0620*/  LDCU UR7, c[0x0][0x3a8] ;  /* 0x00007500ff0777ac */ /* 0x000e220008000800 */
[----:B---3--:R-:W-:Y:S01]  /*0630*/  IMAD.MOV.U32 R4, RZ, RZ, -0x800000 ;  /* 0xff800000ff047424 */ /* 0x008fe200078e00ff */
[----:B0-----:R-:W-:Y:S01]  /*0640*/  UISETP.GE.AND UP1, UPT, UR7, 0x1, UPT ;  /* 0x000000010700788c */ /* 0x001fe2000bf26270 */
[----:B------:R-:W-:Y:S08]  /*0650*/  BAR.SYNC.DEFER_BLOCKING 0x0 ;  /* 0x0000000000007b1d */ /* 0x000ff00000010000 */
[----:B------:R-:W-:Y:S05]  /*0660*/  BRA.U !UP1, `(.L_x_7) ;  /* 0x00000005096c7547 */ /* 0x000fea000b800000 */
[----:B------:R-:W-:Y:S05]  /*0670*/  BRA.U !UP0, `(.L_x_8) ;  /* 0x0000000108a07547 */ /* 0x000fea000b800000 */
[----:B------:R-:W-:Y:S01]  /*0680*/  MOV R4, 0xff800000 ;  /* 0xff80000000047802 */ /* 0x000fe20000000f00 */
[----:B------:R-:W-:-:S07]  /*0690*/  IMAD.MOV.U32 R3, RZ, RZ, RZ ;  /* 0x000000ffff037224 */ /* 0x000fce00078e00ff */
.L_x_11:
[----:B------:R-:W-:Y:S01]  /*06a0*/  HFMA2 R2, -RZ, RZ, 0, 0 ;  /* 0x00000000ff027431 */ /* 0x000fe200000001ff */
[----:B------:R-:W-:-:S06]  /*06b0*/  UMOV UR6, URZ ;  /* 0x000000ff00067c82 */ /* 0x000fcc0008000000 */
.L_x_10:
[----:B------:R-:W0:Y:S01]  /*06c0*/  LDC R24, c[0x0][0x39c] ;  /* 0x0000e700ff187b82 */ /* 0x000e220000000800 */
[----:B------:R-:W-:Y:S01]  /*06d0*/  IMAD.MOV.U32 R5, RZ, RZ, RZ ;  /* 0x000000ffff057224 */ /* 0x000fe200078e00ff */
[----:B------:R-:W-:Y:S01]  /*06e0*/  MOV R6, RZ ;  /* 0x000000ff00067202 */ /* 0x000fe20000000f00 */
[----:B------:R-:W-:Y:S01]  /*06f0*/  VIADD R27, R15, UR6 ;  /* 0x000000060f1b7c36 */ /* 0x000fe20008000000 */
[----:B------:R-:W-:-:S04]  /*0700*/  UMOV UR7, 0x400 ;  /* 0x0000040000077882 */ /* 0x000fc80000000000 */
[----:B------:R-:W1:Y:S01]  /*0710*/  S2UR UR8, SR_CgaCtaId ;  /* 0x00000000000879c3 */ /* 0x000e620000008800 */
[----:B0-----:R-:W-:Y:S01]  /*0720*/  IMAD R25, R3, R24, UR6 ;  /* 0x0000000603197e24 */ /* 0x001fe2000f8e0218 */
[----:B-1----:R-:W-:-:S12]  /*0730*/  ULEA UR7, UR8, UR7, 0x18 ;  /* 0x0000000708077291 */ /* 0x002fd8000f8ec0ff */
.L_x_9:
[----:B------:R-:W-:Y:S01]  /*0740*/  IMAD.IADD R21, R25, 0x1, R6 ;  /* 0x0000000119157824 */ /* 0x000fe200078e0206 */
[----:B------:R-:W-:Y:S01]  /*0750*/  IADD3 R7, PT, PT, R27, R6, RZ ;  /* 0x000000061b077210 */ /* 0x000fe20007ffe0ff */
[C---:B------:R-:W-:Y:S01]  /*0760*/  VIADD R22, R6.reuse, 0x1 ;  /* 0x0000000106167836 */ /* 0x040fe20000000000 */
[----:B------:R-:W-:Y:S02]  /*0770*/  ISETP.LT.U32.AND P1, PT, R6, 0x1f, PT ;  /* 0x0000001f0600780c */ /* 0x000fe40003f21070 */
[----:B------:R-:W-:Y:S01]  /*0780*/  LEA R21, R21, R14, 0x2 ;  /* 0x0000000e15157211 */ /* 0x000fe200078e10ff */
[----:B------:R-:W-:Y:S01]  /*0790*/  IMAD.MOV.U32 R6, RZ, RZ, R22 ;  /* 0x000000ffff067224 */ /* 0x000fe200078e0016 */
[----:B------:R-:W-:Y:S02]  /*07a0*/  LEA R7, R7, UR7, 0x2 ;  /* 0x0000000707077c11 */ /* 0x000fe4000f8e10ff */
[----:B------:R-:W-:Y:S02]  /*07b0*/  IADD3 R23, PT, PT, R22, UR6, RZ ;  /* 0x0000000616177c10 */ /* 0x000fe4000fffe0ff */
[----:B------:R-:W-:Y:S02]  /*07c0*/  LDS R21, [R21] ;  /* 0x0000000015157984 */ /* 0x000fe40000000800 */
[----:B------:R-:W-:-:S02]  /*07d0*/  ISETP.GE.AND P0, PT, R23, R24, PT ;  /* 0x000000181700720c */ /* 0x000fc40003f06270 */
[----:B------:R-:W0:Y:S02]  /*07e0*/  LDS R20, [R7] ;  /* 0x0000000007147984 */ /* 0x000e240000000800 */
[----:B0-----:R-:W-:-:S09]  /*07f0*/  FFMA R5, R20, R21, R5 ;  /* 0x0000001514057223 */ /* 0x001fd20000000005 */
[----:B------:R-:W-:Y:S05]  /*0800*/  @!P0 BRA P1, `(.L_x_9) ;  /* 0xfffffffc00cc8947 */ /* 0x000fea000083ffff */
[----:B------:R-:W-:Y:S01]  /*0810*/  UIADD3 UR6, UPT, UPT, UR6, 0x20, URZ ;  /* 0x0000002006067890 */ /* 0x000fe2000fffe0ff */
[----:B------:R-:W-:-:S05]  /*0820*/  FADD R2, R5, R2 ;  /* 0x0000000205027221 */ /* 0x000fca0000000000 */
[----:B------:R-:W-:-:S13]  /*0830*/  ISETP.LE.AND P0, PT, R24, UR6, PT ;  /* 0x0000000618007c0c */ /* 0x000fda000bf03270 */
[----:B------:R-:W-:Y:S05]  /*0840*/  @!P0 BRA `(.L_x_10) ;  /* 0xfffffffc009c8947 */ /* 0x000fea000383ffff */
[----:B------:R-:W0:Y:S01]  /*0850*/  LDCU UR7, c[0x0][0x3a8] ;  /* 0x00007500ff0777ac */ /* 0x000e220008000800 */
[----:B------:R-:W1:Y:S01]  /*0860*/  LDCU UR6, c[0x0][0x3b0] ;  /* 0x00007600ff0677ac */ /* 0x000e620008000800 */
[----:B0-----:R-:W-:Y:S02]  /*0870*/  IMAD R7, R16, UR7, R3 ;  /* 0x0000000710077c24 */ /* 0x001fe4000f8e0203 */
[----:B------:R-:W-:Y:S02]  /*0880*/  VIADD R3, R3, 0x1 ;  /* 0x0000000103037836 */ /* 0x000fe40000000000 */
[----:B-1----:R-:W-:Y:S01]  /*0890*/  FMUL R5, R2, UR6 ;  /* 0x0000000602057c20 */ /* 0x002fe20008400000 */
[----:B------:R-:W-:Y:S02]  /*08a0*/  LEA R2, R7, R8, 0x2 ;  /* 0x0000000807027211 */ /* 0x000fe400078e10ff */
[----:B------:R-:W-:Y:S02]  /*08b0*/  ISETP.NE.AND P0, PT, R3, UR7, PT ;  /* 0x0000000703007c0c */ /* 0x000fe4000bf05270 */
[----:B------:R-:W-:Y:S01]  /*08c0*/  FMNMX R4, R5, R4, !PT ;  /* 0x0000000405047209 */ /* 0x000fe20007800000 */
[----:B------:R0:W-:Y:S10]  /*08d0*/  STS [R2], R5 ;  /* 0x0000000502007388 */ /* 0x0001f40000000800 */
[----:B0-----:R-:W-:Y:S05]  /*08e0*/  @!P0 BRA `(.L_x_7) ;  /* 0x0000000000cc8947 */ /* 0x001fea0003800000 */
[----:B------:R-:W-:Y:S05]  /*08f0*/  BRA `(.L_x_11) ;  /* 0xfffffffc00687947 */ /* 0x000fea000383ffff */
.L_x_8:
[----:B------:R-:W0:Y:S01]  /*0900*/  LDCU UR6, c[0x0][0x3b0] ;  /* 0x00007600ff0677ac */ /* 0x000e220008000800 */
[----:B------:R-:W-:Y:S01]  /*0910*/  MOV R4, 0xff800000 ;  /* 0xff80000000047802 */ /* 0x000fe20000000f00 */
[----:B------:R-:W-:Y:S01]  /*0920*/  IMAD.MOV.U32 R5, RZ, RZ, RZ ;  /* 0x000000ffff057224 */ /* 0x000fe200078e00ff */
[----:B------:R-:W-:Y:S01]  /*0930*/  UISETP.GE.U32.AND UP2, UPT, UR7, 0x8, UPT ;  /* 0x000000080700788c */ /* 0x000fe2000bf46070 */
[----:B0-----:R-:W-:-:S08]  /*0940*/  FMUL R3, RZ, UR6 ;  /* 0x00000006ff037c20 */ /* 0x001fd00008400000 */
[----:B------:R-:W-:Y:S05]  /*0950*/  BRA.U !UP2, `(.L_x_12) ;  /* 0x000000010a447547 */ /* 0x000fea000b800000 */
[----:B------:R-:W-:Y:S01]  /*0960*/  MOV R4, 0xff800000 ;  /* 0xff80000000047802 */ /* 0x000fe20000000f00 */
[----:B------:R-:W-:-:S07]  /*0970*/  IMAD.MOV.U32 R2, RZ, RZ, RZ ;  /* 0x000000ffff027224 */ /* 0x000fce00078e00ff */
.L_x_13:
[----:B------:R-:W-:Y:S01]  /*0980*/  IMAD R5, R16, UR7, R2 ;  /* 0x0000000710057c24 */ /* 0x000fe2000f8e0202 */
[----:B------:R-:W-:Y:S01]  /*0990*/  FMNMX R4, R3, R4, !PT ;  /* 0x0000000403047209 */ /* 0x000fe20007800000 */
[----:B------:R-:W-:-:S03]  /*09a0*/  VIADD R2, R2, 0x8 ;  /* 0x0000000802027836 */ /* 0x000fc60000000000 */
[----:B0-----:R-:W-:Y:S02]  /*09b0*/  LEA R6, R5, R8, 0x2 ;  /* 0x0000000805067211 */ /* 0x001fe400078e10ff */
[----:B------:R-:W-:-:S03]  /*09c0*/  ISETP.NE.AND P0, PT, R2, R13, PT ;  /* 0x0000000d0200720c */ /* 0x000fc60003f05270 */
[----:B------:R0:W-:Y:S04]  /*09d0*/  STS [R6], R3 ;  /* 0x0000000306007388 */ /* 0x0001e80000000800 */
[----:B------:R0:W-:Y:S04]  /*09e0*/  STS [R6+0x4], R3 ;  /* 0x0000040306007388 */ /* 0x0001e80000000800 */
[----:B------:R0:W-:Y:S04]  /*09f0*/  STS [R6+0x8], R3 ;  /* 0x0000080306007388 */ /* 0x0001e80000000800 */
[----:B------:R0:W-:Y:S04]  /*0a00*/  STS [R6+0xc], R3 ;  /* 0x00000c0306007388 */ /* 0x0001e80000000800 */
[----:B------:R0:W-:Y:S04]  /*0a10*/  STS [R6+0x10], R3 ;  /* 0x0000100306007388 */ /* 0x0001e80000000800 */
[----:B------:R0:W-:Y:S04]  /*0a20*/  STS [R6+0x14], R3 ;  /* 0x0000140306007388 */ /* 0x0001e80000000800 */
[----:B------:R0:W-:Y:S04]  /*0a30*/  STS [R6+0x18], R3 ;  /* 0x0000180306007388 */ /* 0x0001e80000000800 */
[----:B------:R0:W-:Y:S01]  /*0a40*/  STS [R6+0x1c], R3 ;  /* 0x00001c0306007388 */ /* 0x0001e20000000800 */
[----:B------:R-:W-:Y:S05]  /*0a50*/  @P0 BRA `(.L_x_13) ;  /* 0xfffffffc00c80947 */ /* 0x000fea000383ffff */
[----:B------:R-:W-:-:S07]  /*0a60*/  MOV R5, R13 ;  /* 0x0000000d00057202 */ /* 0x000fce0000000f00 */
.L_x_12:
[----:B------:R-:W-:-:S13]  /*0a70*/  ISETP.NE.AND P0, PT, R18, RZ, PT ;  /* 0x000000ff1200720c */ /* 0x000fda0003f05270 */
[----:B------:R-:W-:Y:S05]  /*0a80*/  @!P0 BRA `(.L_x_7) ;  /* 0x0000000000648947 */ /* 0x000fea0003800000 */
[----:B------:R-:W-:Y:S01]  /*0a90*/  VIADD R2, R18, 0xffffffff ;  /* 0xffffffff12027836 */ /* 0x000fe20000000000 */
[----:B------:R-:W-:-:S04]  /*0aa0*/  ISETP.NE.AND P1, PT, R17, RZ, PT ;  /* 0x000000ff1100720c */ /* 0x000fc80003f25270 */
[----:B------:R-:W-:-:S13]  /*0ab0*/  ISETP.GE.U32.AND P0, PT, R2, 0x3, PT ;  /* 0x000000030200780c */ /* 0x000fda0003f06070 */
[----:B------:R-:W-:Y:S05]  /*0ac0*/  @!P0 BRA `(.L_x_14) ;  /* 0x0000000000208947 */ /* 0x000fea0003800000 */
[----:B------:R-:W-:Y:S01]  /*0ad0*/  IMAD R7, R16, UR7, R5 ;  /* 0x0000000710077c24 */ /* 0x000fe2000f8e0205 */
[----:B------:R-:W-:Y:S01]  /*0ae0*/  FMNMX R4, R4, R3, !PT ;  /* 0x0000000304047209 */ /* 0x000fe20007800000 */
[----:B------:R-:W-:-:S03]  /*0af0*/  VIADD R5, R5, 0x4 ;  /* 0x0000000405057836 */ /* 0x000fc60000000000 */
[----:B------:R-:W-:-:S05]  /*0b00*/  LEA R2, R7, R8, 0x2 ;  /* 0x0000000807027211 */ /* 0x000fca00078e10ff */
[----:B------:R1:W-:Y:S04]  /*0b10*/  STS [R2], R3 ;  /* 0x0000000302007388 */ /* 0x0003e80000000800 */
[----:B------:R1:W-:Y:S04]  /*0b20*/  STS [R2+0x4], R3 ;  /* 0x0000040302007388 */ /* 0x0003e80000000800 */
[----:B------:R1:W-:Y:S04]  /*0b30*/  STS [R2+0x8], R3 ;  /* 0x0000080302007388 */ /* 0x0003e80000000800 */
[----:B------:R1:W-:Y:S02]  /*0b40*/  STS [R2+0xc], R3 ;  /* 0x00000c0302007388 */ /* 0x0003e40000000800 */
.L_x_14:
[----:B------:R-:W-:Y:S05]  /*0b50*/  @!P1 BRA `(.L_x_7) ;  /* 0x0000000000309947 */ /* 0x000fea0003800000 */
[----:B------:R-:W-:Y:S02]  /*0b60*/  ISETP.NE.AND P0, PT, R17, 0x1, PT ;  /* 0x000000011100780c */ /* 0x000fe40003f05270 */
[----:B------:R-:W-:-:S11]  /*0b70*/  ISETP.NE.AND P1, PT, R11, RZ, PT ;  /* 0x000000ff0b00720c */ /* 0x000fd60003f25270 */
[----:B------:R-:W-:Y:S01]  /*0b80*/  @P0 IMAD R7, R16, UR7, R5 ;  /* 0x0000000710070c24 */ /* 0x000fe2000f8e0205 */
[----:B------:R-:W-:Y:S02]  /*0b90*/  @P0 IADD3 R5, PT, PT, R5, 0x2, RZ ;  /* 0x0000000205050810 */ /* 0x000fe40007ffe0ff */
[-C--:B------:R-:W-:Y:S01]  /*0ba0*/  @P0 FMNMX R4, R4, R3.reuse, !PT ;  /* 0x0000000304040209 */ /* 0x080fe20007800000 */
[----:B0-----:R-:W-:Y:S02]  /*0bb0*/  @P0 IMAD R6, R7, 0x4, R8 ;  /* 0x0000000407060824 */ /* 0x001fe400078e0208 */
[----:B------:R-:W-:Y:S01]  /*0bc0*/  @P1 IMAD R5, R16, UR7, R5 ;  /* 0x0000000710051c24 */ /* 0x000fe2000f8e0205 */
[----:B------:R-:W-:Y:S02]  /*0bd0*/  @P1 FMNMX R4, R4, R3, !PT ;  /* 0x0000000304041209 */ /* 0x000fe40007800000 */
[----:B------:R2:W-:Y:S02]  /*0be0*/  @P0 STS [R6], R3 ;  /* 0x0000000306000388 */ /* 0x0005e40000000800 */
[----:B-1----:R-:W-:-:S02]  /*0bf0*/  @P1 LEA R2, R5, R8, 0x2 ;  /* 0x0000000805021211 */ /* 0x002fc400078e10ff */
[----:B------:R2:W-:Y:S04]  /*0c00*/  @P0 STS [R6+0x4], R3 ;  /* 0x0000040306000388 */ /* 0x0005e80000000800 */
[----:B------:R2:W-:Y:S02]  /*0c10*/  @P1 STS [R2], R3 ;  /* 0x0000000302001388 */ /* 0x0005e40000000800 */
.L_x_7:
[----:B------:R-:W-:-:S05]  /*0c20*/  FMNMX R4, R19, R4, !PT ;  /* 0x0000000413047209 */ /* 0x000fca0007800000 */
[----:B-12---:R-:W-:-:S04]  /*0c30*/  FADD R2, -R4, R19 ;  /* 0x0000001304027221 */ /* 0x006fc80000000100 */
[----:B0-----:R-:W-:Y:S01]  /*0c40*/  FMUL R3, R2, 1.4426950216293334961 ;  /* 0x3fb8aa3b02037820 */ /* 0x001fe20000400000 */
[----:B------:R-:W-:-:S04]  /*0c50*/  IMAD.MOV.U32 R2, RZ, RZ, RZ ;  /* 0x000000ffff027224 */ /* 0x000fc800078e00ff */
[----:B------:R-:W-:-:S13]  /*0c60*/  FSETP.GEU.AND P0, PT, R3, -126, PT ;  /* 0xc2fc00000300780b */ /* 0x000fda0003f0e000 */
[----:B------:R-:W-:-:S04]  /*0c70*/  @!P0 FMUL R3, R3, 0.5 ;  /* 0x3f00000003038820 */ /* 0x000fc80000400000 */
[----:B------:R-:W0:Y:S02]  /*0c80*/  MUFU.EX2 R5, R3 ;  /* 0x0000000300057308 */ /* 0x000e240000000800 */
[----:B0-----:R-:W-:Y:S01]  /*0c90*/  @!P0 FMUL R5, R5, R5 ;  /* 0x0000000505058220 */ /* 0x001fe20000400000 */
[----:B------:R-:W-:Y:S06]  /*0ca0*/  BRA.U !UP1, `(.L_x_15) ;  /* 0x00000001093c7547 */ /* 0x000fec000b800000 */
[----:B------:R-:W-:-:S07]  /*0cb0*/  CS2R R2, SRZ ;  /* 0x0000000000027805 */ /* 0x000fce000001ff00 */
.L_x_16:
[----:B0-----:R-:W-:Y:S02]  /*0cc0*/  IMAD R7, R16, UR7, R3 ;  /* 0x0000000710077c24 */ /* 0x001fe4000f8e0203 */
[----:B------:R-:W-:-:S03]  /*0cd0*/  VIADD R3, R3, 0x1 ;  /* 0x0000000103037836 */ /* 0x000fc60000000000 */
[----:B------:R-:W-:-:S05]  /*0ce0*/  LEA R7, R7, R8, 0x2 ;  /* 0x0000000807077211 */ /* 0x000fca00078e10ff */
[----:B------:R-:W0:Y:S02]  /*0cf0*/  LDS R19, [R7] ;  /* 0x0000000007137984 */ /* 0x000e240000000800 */
[----:B0-----:R-:W-:-:S04]  /*0d00*/  FADD R19, -R4, R19 ;  /* 0x0000001304137221 */ /* 0x001fc80000000100 */
[----:B------:R-:W-:-:S05]  /*0d10*/  FMUL R19, R19, 1.4426950216293334961 ;  /* 0x3fb8aa3b13137820 */ /* 0x000fca0000400000 */
[----:B------:R-:W-:-:S13]  /*0d20*/  FSETP.GEU.AND P0, PT, R19, -126, PT ;  /* 0xc2fc00001300780b */ /* 0x000fda0003f0e000 */
[----:B------:R-:W-:-:S04]  /*0d30*/  @!P0 FMUL R19, R19, 0.5 ;  /* 0x3f00000013138820 */ /* 0x000fc80000400000 */
[----:B------:R-:W0:Y:S02]  /*0d40*/  MUFU.EX2 R6, R19 ;  /* 0x0000001300067308 */ /* 0x000e240000000800 */
[----:B0-----:R-:W-:Y:S01]  /*0d50*/  @!P0 FMUL R6, R6, R6 ;  /* 0x0000000606068220 */ /* 0x001fe20000400000 */
[----:B------:R-:W-:-:S03]  /*0d60*/  ISETP.NE.AND P0, PT, R3, UR7, PT ;  /* 0x0000000703007c0c */ /* 0x000fc6000bf05270 */
[----:B------:R-:W-:Y:S01]  /*0d70*/  FADD R2, R6, R2 ;  /* 0x0000000206027221 */ /* 0x000fe20000000000 */
[----:B------:R0:W-:Y:S09]  /*0d80*/  STS [R7], R6 ;  /* 0x0000000607007388 */ /* 0x0001f20000000800 */
[----:B------:R-:W-:Y:S05]  /*0d90*/  @P0 BRA `(.L_x_16) ;  /* 0xfffffffc00c80947 */ /* 0x000fea000383ffff */
.L_x_15:
[----:B------:R-:W-:Y:S01]  /*0da0*/  FFMA R0, R5, R0, R2 ;  /* 0x0000000005007223 */ /* 0x000fe20000000002 */
[----:B------:R-:W-:Y:S06]  /*0db0*/  BRA.U !UP0, `(.L_x_17) ;  /* 0x0000000508f07547 */ /* 0x000fec000b800000 */
[----:B------:R-:W-:-:S05]  /*0dc0*/  UMOV UR6, URZ ;  /* 0x000000ff00067c82 */ /* 0x000fca0008000000 */
.L_x_24:
[----:B0-----:R-:W-:-:S07]  /*0dd0*/  HFMA2 R6, -RZ, RZ, 0, 0 ;  /* 0x00000000ff067431 */ /* 0x001fce00000001ff */
.L_x_23:
[----:B------:R-:W-:Y:S01]  /*0de0*/  IMAD.MOV.U32 R20, RZ, RZ, RZ ;  /* 0x000000ffff147224 */ /* 0x000fe200078e00ff */
[----:B------:R-:W-:Y:S06]  /*0df0*/  BRA.U !UP1, `(.L_x_18) ;  /* 0x0000000509947547 */ /* 0x000fec000b800000 */
[----:B------:R-:W0:Y:S01]  /*0e00*/  LDCU UR7, c[0x0][0x3a8] ;  /* 0x00007500ff0777ac */ /* 0x000e220008000800 */
[----:B------:R-:W-:Y:S01]  /*0e10*/  IADD3 R2, PT, PT, R6, UR6, RZ ;  /* 0x0000000606027c10 */ /* 0x000fe2000fffe0ff */
[----:B------:R-:W-:Y:S01]  /*0e20*/  IMAD.MOV.U32 R20, RZ, RZ, RZ ;  /* 0x000000ffff147224 */ /* 0x000fe200078e00ff */
[----:B------:R-:W-:Y:S01]  /*0e30*/  MOV R3, RZ ;  /* 0x000000ff00037202 */ /* 0x000fe20000000f00 */
[----:B0-----:R-:W-:-:S09]  /*0e40*/  UISETP.GE.U32.AND UP2, UPT, UR7, 0x8, UPT ;  /* 0x000000080700788c */ /* 0x001fd2000bf46070 */
[----:B------:R-:W-:Y:S05]  /*0e50*/  BRA.U !UP2, `(.L_x_19) ;  /* 0x000000010aa87547 */ /* 0x000fea000b800000 */
[----:B------:R-:W-:Y:S02]  /*0e60*/  HFMA2 R3, -RZ, RZ, 0, 0 ;  /* 0x00000000ff037431 */ /* 0x000fe400000001ff */
[----:B------:R-:W-:-:S07]  /*0e70*/  IMAD.MOV.U32 R20, RZ, RZ, RZ ;  /* 0x000000ffff147224 */ /* 0x000fce00078e00ff */
.L_x_20:
[----:B------:R-:W0:Y:S01]  /*0e80*/  LDC R7, c[0x0][0x39c] ;  /* 0x0000e700ff077b82 */ /* 0x000e220000000800 */
[----:B------:R-:W-:-:S04]  /*0e90*/  IMAD R19, R16, UR7, R3 ;  /* 0x0000000710137c24 */ /* 0x000fc8000f8e0203 */
[----:B------:R-:W-:-:S05]  /*0ea0*/  IMAD R19, R19, 0x4, R8 ;  /* 0x0000000413137824 */ /* 0x000fca00078e0208 */
[----:B------:R-:W-:Y:S04]  /*0eb0*/  LDS R23, [R19] ;  /* 0x0000000013177984 */ /* 0x000fe80000000800 */
[----:B------:R-:W-:Y:S01]  /*0ec0*/  LDS R25, [R19+0x4] ;  /* 0x0000040013197984 */ /* 0x000fe20000000800 */
[C---:B0-----:R-:W-:Y:S01]  /*0ed0*/  IMAD R21, R3.reuse, R7, R2 ;  /* 0x0000000703157224 */ /* 0x041fe200078e0202 */
[----:B------:R-:W-:-:S04]  /*0ee0*/  IADD3 R3, PT, PT, R3, 0x8, RZ ;  /* 0x0000000803037810 */ /* 0x000fc80007ffe0ff */
[----:B------:R-:W-:Y:S02]  /*0ef0*/  LEA R22, R21, R12, 0x2 ;  /* 0x0000000c15167211 */ /* 0x000fe400078e10ff */
[----:B------:R-:W-:-:S03]  /*0f00*/  ISETP.NE.AND P0, PT, R3, R13, PT ;  /* 0x0000000d0300720c */ /* 0x000fc60003f05270 */
[----:B------:R0:W1:Y:S01]  /*0f10*/  LDS R24, [R22] ;  /* 0x0000000016187984 */ /* 0x0000620000000800 */
[----:B------:R-:W-:-:S05]  /*0f20*/  IMAD R26, R7, 0x4, R22 ;  /* 0x00000004071a7824 */ /* 0x000fca00078e0216 */
[----:B------:R2:W3:Y:S01]  /*0f30*/  LDS R21, [R26] ;  /* 0x000000001a157984 */ /* 0x0004e20000000800 */
[----:B------:R-:W-:-:S05]  /*0f40*/  LEA R28, R7, R26, 0x2 ;  /* 0x0000001a071c7211 */ /* 0x000fca00078e10ff */
[----:B------:R-:W-:-:S05]  /*0f50*/  IMAD R27, R7, 0x4, R28 ;  /* 0x00000004071b7824 */ /* 0x000fca00078e021c */
[----:B0-----:R-:W-:-:S05]  /*0f60*/  LEA R22, R7, R27, 0x2 ;  /* 0x0000001b07167211 */ /* 0x001fca00078e10ff */
[----:B--2---:R-:W-:Y:S02]  /*0f70*/  IMAD R26, R7, 0x4, R22 ;  /* 0x00000004071a7824 */ /* 0x004fe400078e0216 */
[----:B-1----:R-:W-:Y:S02]  /*0f80*/  FFMA R24, R23, R24, R20 ;  /* 0x0000001817187223 */ /* 0x002fe40000000014 */
[----:B------:R-:W-:Y:S04]  /*0f90*/  LDS R20, [R19+0x8] ;  /* 0x0000080013147984 */ /* 0x000fe80000000800 */
[----:B------:R-:W0:Y:S01]  /*0fa0*/  LDS R23, [R28] ;  /* 0x000000001c177984 */ /* 0x000e220000000800 */
[----:B---3--:R-:W-:-:S03]  /*0fb0*/  FFMA R21, R25, R21, R24 ;  /* 0x0000001519157223 */ /* 0x008fc60000000018 */
[----:B------:R-:W-:Y:S04]  /*0fc0*/  LDS R24, [R27] ;  /* 0x000000001b187984 */ /* 0x000fe80000000800 */
[----:B------:R-:W1:Y:S01]  /*0fd0*/  LDS R25, [R19+0xc] ;  /* 0x00000c0013197984 */ /* 0x000e620000000800 */
[----:B0-----:R-:W-:-:S03]  /*0fe0*/  FFMA R20, R20, R23, R21 ;  /* 0x0000001714147223 */ /* 0x001fc60000000015 */
[----:B------:R-:W-:Y:S04]  /*0ff0*/  LDS R21, [R19+0x10] ;  /* 0x0000100013157984 */ /* 0x000fe80000000800 */
[----:B------:R-:W0:Y:S01]  /*1000*/  LDS R23, [R22] ;  /* 0x0000000016177984 */ /* 0x000e220000000800 */
[----:B-1----:R-:W-:-:S03]  /*1010*/  FFMA R24, R25, R24, R20 ;  /* 0x0000001819187223 */ /* 0x002fc60000000014 */
[----:B------:R-:W-:Y:S01]  /*1020*/  LDS R20, [R19+0x14] ;  /* 0x0000140013147984 */ /* 0x000fe20000000800 */
[----:B0-----:R-:W-:Y:S01]  /*1030*/  FFMA R21, R21, R23, R24 ;  /* 0x0000001715157223 */ /* 0x001fe20000000018 */
[C---:B------:R-:W-:Y:S02]  /*1040*/  LEA R24, R7.reuse, R26, 0x2 ;  /* 0x0000001a07187211 */ /* 0x040fe400078e10ff */
[----:B------:R-:W-:Y:S04]  /*1050*/  LDS R23, [R19+0x18] ;  /* 0x0000180013177984 */ /* 0x000fe80000000800 */
[----:B------:R-:W0:Y:S01]  /*1060*/  LDS R26, [R26] ;  /* 0x000000001a1a7984 */ /* 0x000e220000000800 */
[----:B------:R-:W-:-:S03]  /*1070*/  IMAD R25, R7, 0x4, R24 ;  /* 0x0000000407197824 */ /* 0x000fc600078e0218 */
[----:B------:R-:W1:Y:S04]  /*1080*/  LDS R24, [R24] ;  /* 0x0000000018187984 */ /* 0x000e680000000800 */
[----:B------:R-:W-:Y:S04]  /*1090*/  LDS R7, [R19+0x1c] ;  /* 0x00001c0013077984 */ /* 0x000fe80000000800 */
[----:B------:R-:W2:Y:S01]  /*10a0*/  LDS R25, [R25] ;  /* 0x0000000019197984 */ /* 0x000ea20000000800 */
[----:B0-----:R-:W-:-:S04]  /*10b0*/  FFMA R20, R20, R26, R21 ;  /* 0x0000001a14147223 */ /* 0x001fc80000000015 */
[----:B-1----:R-:W-:-:S04]  /*10c0*/  FFMA R20, R23, R24, R20 ;  /* 0x0000001817147223 */ /* 0x002fc80000000014 */
[----:B--2---:R-:W-:Y:S01]  /*10d0*/  FFMA R20, R7, R25, R20 ;  /* 0x0000001907147223 */ /* 0x004fe20000000014 */
[----:B------:R-:W-:Y:S06]  /*10e0*/  @P0 BRA `(.L_x_20) ;  /* 0xfffffffc00640947 */ /* 0x000fec000383ffff */
[----:B------:R-:W-:-:S07]  /*10f0*/  IMAD.MOV.U32 R3, RZ, RZ, R13 ;  /* 0x000000ffff037224 */ /* 0x000fce00078e000d */
.L_x_19:
[----:B------:R-:W-:-:S13]  /*1100*/  ISETP.NE.AND P0, PT, R18, RZ, PT ;  /* 0x000000ff1200720c */ /* 0x000fda0003f05270 */
[----:B------:R-:W-:Y:S05]  /*1110*/  @!P0 BRA `(.L_x_18) ;  /* 0x0000000000cc8947 */ /* 0x000fea0003800000 */
[----:B------:R-:W-:Y:S02]  /*1120*/  IADD3 R7, PT, PT, R18, -0x1, RZ ;  /* 0xffffffff12077810 */ /* 0x000fe40007ffe0ff */
[----:B------:R-:W-:Y:S02]  /*1130*/  ISETP.NE.AND P1, PT, R17, RZ, PT ;  /* 0x000000ff1100720c */ /* 0x000fe40003f25270 */
[----:B------:R-:W-:-:S13]  /*1140*/  ISETP.GE.U32.AND P0, PT, R7, 0x3, PT ;  /* 0x000000030700780c */ /* 0x000fda0003f06070 */
[----:B------:R-:W-:Y:S05]  /*1150*/  @!P0 BRA `(.L_x_21) ;  /* 0x0000000000548947 */ /* 0x000fea0003800000 */
[----:B------:R-:W0:Y:S01]  /*1160*/  LDC R7, c[0x0][0x39c] ;  /* 0x0000e700ff077b82 */ /* 0x000e220000000800 */
[----:B------:R-:W-:-:S04]  /*1170*/  IMAD R19, R16, UR7, R3 ;  /* 0x0000000710137c24 */ /* 0x000fc8000f8e0203 */
[----:B------:R-:W-:-:S05]  /*1180*/  IMAD R19, R19, 0x4, R8 ;  /* 0x0000000413137824 */ /* 0x000fca00078e0208 */
[----:B------:R-:W-:Y:S01]  /*1190*/  LDS R23, [R19] ;  /* 0x0000000013177984 */ /* 0x000fe20000000800 */
[C---:B0-----:R-:W-:Y:S01]  /*11a0*/  IMAD R21, R3.reuse, R7, R2 ;  /* 0x0000000703157224 */ /* 0x041fe200078e0202 */
[----:B------:R-:W-:-:S04]  /*11b0*/  IADD3 R3, PT, PT, R3, 0x4, RZ ;  /* 0x0000000403037810 */ /* 0x000fc80007ffe0ff */
[----:B------:R-:W-:Y:S02]  /*11c0*/  LEA R22, R21, R12, 0x2 ;  /* 0x0000000c15167211 */ /* 0x000fe400078e10ff */
[----:B------:R-:W-:Y:S03]  /*11d0*/  LDS R21, [R19+0x4] ;  /* 0x0000040013157984 */ /* 0x000fe60000000800 */
[C---:B------:R-:W-:Y:S01]  /*11e0*/  IMAD R26, R7.reuse, 0x4, R22 ;  /* 0x00000004071a7824 */ /* 0x040fe200078e0216 */
[----:B------:R-:W0:Y:S04]  /*11f0*/  LDS R24, [R22] ;  /* 0x0000000016187984 */ /* 0x000e280000000800 */
[----:B------:R-:W-:-:S02]  /*1200*/  LEA R28, R7, R26, 0x2 ;  /* 0x0000001a071c7211 */ /* 0x000fc400078e10ff */
[----:B------:R-:W1:Y:S01]  /*1210*/  LDS R26, [R26] ;  /* 0x000000001a1a7984 */ /* 0x000e620000000800 */
[----:B0-----:R-:W-:Y:S02]  /*1220*/  FFMA R24, R23, R24, R20 ;  /* 0x0000001817187223 */ /* 0x001fe40000000014 */
[----:B------:R-:W-:Y:S01]  /*1230*/  IMAD R23, R7, 0x4, R28 ;  /* 0x0000000407177824 */ /* 0x000fe200078e021c */
[----:B------:R-:W-:Y:S04]  /*1240*/  LDS R20, [R19+0x8] ;  /* 0x0000080013147984 */ /* 0x000fe80000000800 */
[----:B------:R-:W0:Y:S01]  /*1250*/  LDS R28, [R28] ;  /* 0x000000001c1c7984 */ /* 0x000e220000000800 */
[----:B-1----:R-:W-:-:S03]  /*1260*/  FFMA R21, R21, R26, R24 ;  /* 0x0000001a15157223 */ /* 0x002fc60000000018 */
[----:B------:R-:W-:Y:S04]  /*1270*/  LDS R7, [R19+0xc] ;  /* 0x00000c0013077984 */ /* 0x000fe80000000800 */
[----:B------:R-:W1:Y:S01]  /*1280*/  LDS R23, [R23] ;  /* 0x0000000017177984 */ /* 0x000e620000000800 */
[----:B0-----:R-:W-:-:S04]  /*1290*/  FFMA R20, R20, R28, R21 ;  /* 0x0000001c14147223 */ /* 0x001fc80000000015 */
[----:B-1----:R-:W-:-:S07]  /*12a0*/  FFMA R20, R7, R23, R20 ;  /* 0x0000001707147223 */ /* 0x002fce0000000014 */
.L_x_21:
[----:B------:R-:W-:Y:S05]  /*12b0*/  @!P1 BRA `(.L_x_18) ;  /* 0x0000000000649947 */ /* 0x000fea0003800000 */
[----:B------:R-:W-:Y:S02]  /*12c0*/  ISETP.NE.AND P0, PT, R17, 0x1, PT ;  /* 0x000000011100780c */ /* 0x000fe40003f05270 */
[----:B------:R-:W-:-:S11]  /*12d0*/  ISETP.NE.AND P1, PT, R11, RZ, PT ;  /* 0x000000ff0b00720c */ /* 0x000fd60003f25270 */
[----:B------:R-:W-:Y:S05]  /*12e0*/  @!P0 BRA `(.L_x_22) ;  /* 0x0000000000348947 */ /* 0x000fea0003800000 */
[----:B------:R-:W0:Y:S01]  /*12f0*/  LDC R21, c[0x0][0x39c] ;  /* 0x0000e700ff157b82 */ /* 0x000e220000000800 */
[----:B------:R-:W-:-:S04]  /*1300*/  IMAD R7, R16, UR7, R3 ;  /* 0x0000000710077c24 */ /* 0x000fc8000f8e0203 */
[----:B------:R-:W-:-:S05]  /*1310*/  IMAD R7, R7, 0x4, R8 ;  /* 0x0000000407077824 */ /* 0x000fca00078e0208 */
[----:B------:R-:W-:Y:S01]  /*1320*/  LDS R24, [R7+0x4] ;  /* 0x0000040007187984 */ /* 0x000fe20000000800 */
[C---:B0-----:R-:W-:Y:S01]  /*1330*/  IMAD R19, R3.reuse, R21, R2 ;  /* 0x0000001503137224 */ /* 0x041fe200078e0202 */
[----:B------:R-:W-:-:S04]  /*1340*/  IADD3 R3, PT, PT, R3, 0x2, RZ ;  /* 0x0000000203037810 */ /* 0x000fc80007ffe0ff */
[----:B------:R-:W-:Y:S02]  /*1350*/  LEA R22, R19, R12, 0x2 ;  /* 0x0000000c13167211 */ /* 0x000fe400078e10ff */
[----:B------:R-:W-:Y:S03]  /*1360*/  LDS R19, [R7] ;  /* 0x0000000007137984 */ /* 0x000fe60000000800 */
[----:B------:R-:W-:Y:S02]  /*1370*/  IMAD R21, R21, 0x4, R22 ;  /* 0x0000000415157824 */ /* 0x000fe400078e0216 */
[----:B------:R-:W0:Y:S04]  /*1380*/  LDS R22, [R22] ;  /* 0x0000000016167984 */ /* 0x000e280000000800 */
[----:B------:R-:W1:Y:S01]  /*1390*/  LDS R21, [R21] ;  /* 0x0000000015157984 */ /* 0x000e620000000800 */
[----:B0-----:R-:W-:-:S04]  /*13a0*/  FFMA R19, R19, R22, R20 ;  /* 0x0000001613137223 */ /* 0x001fc80000000014 */
[----:B-1----:R-:W-:-:S07]  /*13b0*/  FFMA R20, R24, R21, R19 ;  /* 0x0000001518147223 */ /* 0x002fce0000000013 */
.L_x_22:
[----:B------:R-:W-:Y:S05]  /*13c0*/  @!P1 BRA `(.L_x_18) ;  /* 0x0000000000209947 */ /* 0x000fea0003800000 */
[----:B------:R-:W0:Y:S01]  /*13d0*/  LDCU UR8, c[0x0][0x39c] ;  /* 0x00007380ff0877ac */ /* 0x000e220008000800 */
[----:B------:R-:W-:-:S04]  /*13e0*/  IMAD R7, R16, UR7, R3 ;  /* 0x0000000710077c24 */ /* 0x000fc8000f8e0203 */
[----:B------:R-:W-:-:S06]  /*13f0*/  IMAD R7, R7, 0x4, R8 ;  /* 0x0000000407077824 */ /* 0x000fcc00078e0208 */
[----:B------:R-:W-:Y:S01]  /*1400*/  LDS R7, [R7] ;  /* 0x0000000007077984 */ /* 0x000fe20000000800 */
[----:B0-----:R-:W-:-:S05]  /*1410*/  IMAD R3, R3, UR8, R2 ;  /* 0x0000000803037c24 */ /* 0x001fca000f8e0202 */
[----:B------:R-:W-:-:S06]  /*1420*/  LEA R3, R3, R12, 0x2 ;  /* 0x0000000c03037211 */ /* 0x000fcc00078e10ff */
[----:B------:R-:W0:Y:S02]  /*1430*/  LDS R3, [R3] ;  /* 0x0000000003037984 */ /* 0x000e240000000800 */
[----:B0-----:R-:W-:-:S07]  /*1440*/  FFMA R20, R7, R3, R20 ;  /* 0x0000000307147223 */ /* 0x001fce0000000014 */
.L_x_18:
[----:B------:R-:W0:Y:S01]  /*1450*/  LDC R21, c[0x0][0x39c] ;  /* 0x0000e700ff157b82 */ /* 0x000e220000000800 */
[----:B------:R-:W0:Y:S07]  /*1460*/  LDCU UR7, c[0x0][0x3a8] ;  /* 0x00007500ff0777ac */ /* 0x000e2e0008000800 */
[----:B------:R-:W1:Y:S01]  /*1470*/  LDC.64 R2, c[0x0][0x3b8] ;  /* 0x0000ee00ff027b82 */ /* 0x000e620000000a00 */
[----:B0-----:R-:W-:-:S04]  /*1480*/  IMAD R22, R21, UR7, RZ ;  /* 0x0000000715167c24 */ /* 0x001fc8000f8e02ff */
[----:B------:R-:W-:-:S05]  /*1490*/  IMAD R7, R22, UR4, R9 ;  /* 0x0000000416077c24 */ /* 0x000fca000f8e0209 */
[----:B------:R-:W-:-:S05]  /*14a0*/  IADD3 R7, PT, PT, R6, UR6, R7 ;  /* 0x0000000606077c10 */ /* 0x000fca000fffe007 */
[----:B-1----:R-:W-:-:S05]  /*14b0*/  IMAD.WIDE R2, R7, 0x4, R2 ;  /* 0x0000000407027825 */ /* 0x002fca00078e0202 */
[----:B------:R-:W2:Y:S01]  /*14c0*/  LDG.E.CONSTANT R7, desc[UR10][R2.64] ;  /* 0x0000000a02077981 */ /* 0x000ea2000c1e9900 */
[C---:B------:R-:W-:Y:S01]  /*14d0*/  VIADD R19, R6.reuse, 0x1 ;  /* 0x0000000106137836 */ /* 0x040fe20000000000 */
[----:B------:R-:W-:-:S03]  /*14e0*/  ISETP.LT.U32.AND P1, PT, R6, 0x1f, PT ;  /* 0x0000001f0600780c */ /* 0x000fc60003f21070 */
[----:B------:R-:W-:Y:S02]  /*14f0*/  IMAD.MOV.U32 R6, RZ, RZ, R19 ;  /* 0x000000ffff067224 */ /* 0x000fe400078e0013 */
[----:B--2---:R-:W-:Y:S01]  /*1500*/  FFMA R7, R5, R7, R20 ;  /* 0x0000000705077223 */ /* 0x004fe20000000014 */
[----:B------:R-:W-:-:S04]  /*1510*/  IADD3 R20, PT, PT, R19, UR6, RZ ;  /* 0x0000000613147c10 */ /* 0x000fc8000fffe0ff */
[----:B------:R0:W-:Y:S01]  /*1520*/  STG.E desc[UR10][R2.64], R7 ;  /* 0x0000000702007986 */ /* 0x0001e2000c10190a */
[----:B------:R-:W-:-:S13]  /*1530*/  ISETP.GE.AND P0, PT, R20, R21, PT ;  /* 0x000000151400720c */ /* 0x000fda0003f06270 */
[----:B0-----:R-:W-:Y:S05]  /*1540*/  @!P0 BRA P1, `(.L_x_23) ;  /* 0xfffffff800248947 */ /* 0x001fea000083ffff */
[----:B------:R-:W-:-:S06]  /*1550*/  UIADD3 UR6, UPT, UPT, UR6, 0x20, URZ ;  /* 0x0000002006067890 */ /* 0x000fcc000fffe0ff */
[----:B------:R-:W-:-:S13]  /*1560*/  ISETP.LE.AND P0, PT, R21, UR6, PT ;  /* 0x0000000615007c0c */ /* 0x000fda000bf03270 */
[----:B------:R-:W-:Y:S05]  /*1570*/  @!P0 BRA `(.L_x_24) ;  /* 0xfffffff800148947 */ /* 0x000fea000383ffff */
.L_x_17:
[----:B------:R-:W1:Y:S01]  /*1580*/  LDCU UR6, c[0x0][0x3a0] ;  /* 0x00007400ff0677ac */ /* 0x000e620008000800 */
[----:B------:R-:W-:Y:S01]  /*1590*/  MOV R19, R4 ;  /* 0x0000000400137202 */ /* 0x000fe20000000f00 */
[----:B------:R-:W-:-:S04]  /*15a0*/  UIADD3 UR5, UPT, UPT, UR5, 0x1, URZ ;  /* 0x0000000105057890 */ /* 0x000fc8000fffe0ff */
[----:B-1----:R-:W-:Y:S01]  /*15b0*/  UISETP.NE.AND UP1, UPT, UR5, UR6, UPT ;  /* 0x000000060500728c */ /* 0x002fe2000bf25270 */
[----:B------:R-:W-:Y:S08]  /*15c0*/  BAR.SYNC.DEFER_BLOCKING 0x0 ;  /* 0x0000000000007b1d */ /* 0x000ff00000010000 */
[----:B------:R-:W-:Y:S05]  /*15d0*/  BRA.U UP1, `(.L_x_25) ;  /* 0xffffffed01947547 */ /* 0x000fea000b83ffff */
.L_x_3:
[----:B------:R-:W-:Y:S05]  /*15e0*/  BRA.U !UP0, `(.L_x_26) ;  /* 0x0000000108947547 */ /* 0x000fea000b800000 */
[----:B------:R-:W0:Y:S01]  /*15f0*/  LDC R3, c[0x0][0x39c] ;  /* 0x0000e700ff037b82 */ /* 0x000e220000000800 */
[----:B------:R-:W-:Y:S01]  /*1600*/  VIADD R2, R0, 0x1800000 ;  /* 0x0180000000027836 */ /* 0x000fe20000000000 */
[----:B------:R-:W0:Y:S01]  /*1610*/  LDCU UR5, c[0x0][0x3a8] ;  /* 0x00007500ff0577ac */ /* 0x000e220008000800 */
[----:B------:R-:W-:Y:S03]  /*1620*/  BSSY.RECONVERGENT B0, `(.L_x_27) ;  /* 0x000000e000007945 */ /* 0x000fe60003800200 */
[----:B------:R-:W-:-:S04]  /*1630*/  LOP3.LUT R2, R2, 0x7f800000, RZ, 0xc0, !PT ;  /* 0x7f80000002027812 */ /* 0x000fc800078ec0ff */
[----:B------:R-:W-:Y:S01]  /*1640*/  ISETP.GT.U32.AND P0, PT, R2, 0x1ffffff, PT ;  /* 0x01ffffff0200780c */ /* 0x000fe20003f04070 */
[----:B0-----:R-:W-:-:S04]  /*1650*/  IMAD R6, R3, UR5, RZ ;  /* 0x0000000503067c24 */ /* 0x001fc8000f8e02ff */
[----:B------:R-:W-:-:S08]  /*1660*/  IMAD R6, R6, UR4, R9 ;  /* 0x0000000406067c24 */ /* 0x000fd0000f8e0209 */
[----:B------:R-:W-:Y:S05]  /*1670*/  @P0 BRA `(.L_x_28) ;  /* 0x0000000000100947 */ /* 0x000fea0003800000 */
[----:B------:R-:W-:-:S07]  /*1680*/  MOV R4, 0x16a0 ;  /* 0x000016a000047802 */ /* 0x000fce0000000f00 */
[----:B------:R-:W-:Y:S05]  /*1690*/  CALL.REL.NOINC `($__internal_0_$__cuda_sm20_rcp_rn_f32_slowpath) ;  /* 0x0000000000807944 */ /* 0x000fea0003c00000 */
[----:B------:R-:W-:Y:S01]  /*16a0*/  MOV R7, R3 ;  /* 0x0000000300077202 */ /* 0x000fe20000000f00 */
[----:B------:R-:W-:Y:S06]  /*16b0*/  BRA `(.L_x_29) ;  /* 0x0000000000107947 */ /* 0x000fec0003800000 */
.L_x_28:
[----:B------:R-:W0:Y:S02]  /*16c0*/  MUFU.RCP R7, R0 ;  /* 0x0000000000077308 */ /* 0x000e240000001000 */
[----:B0-----:R-:W-:-:S04]  /*16d0*/  FFMA R2, R7, R0, -1 ;  /* 0xbf80000007027423 */ /* 0x001fc80000000000 */
[----:B------:R-:W-:-:S04]  /*16e0*/  FADD.FTZ R2, -R2, -RZ ;  /* 0x800000ff02027221 */ /* 0x000fc80000010100 */
[----:B------:R-:W-:-:S07]  /*16f0*/  FFMA R7, R7, R2, R7 ;  /* 0x0000000207077223 */ /* 0x000fce0000000007 */
.L_x_29:
[----:B------:R-:W-:Y:S05]  /*1700*/  BSYNC.RECONVERGENT B0 ;  /* 0x0000000000007941 */ /* 0x000fea0003800200 */
.L_x_27:
[----:B------:R-:W-:-:S05]  /*1710*/  UMOV UR5, URZ ;  /* 0x000000ff00057c82 */ /* 0x000fca0008000000 */
.L_x_31:
[----:B------:R-:W0:Y:S01]  /*1720*/  LDC.64 R2, c[0x0][0x3b8] ;  /* 0x0000ee00ff027b82 */ /* 0x000e220000000a00 */
[----:B------:R-:W-:Y:S02]  /*1730*/  HFMA2 R0, -RZ, RZ, 0, 0 ;  /* 0x00000000ff007431 */ /* 0x000fe400000001ff */
[----:B------:R-:W-:Y:S01]  /*1740*/  VIADD R23, R6, UR5 ;  /* 0x0000000506177c36 */ /* 0x000fe20008000000 */
[----:B------:R-:W1:Y:S06]  /*1750*/  LDCU UR6, c[0x0][0x39c] ;  /* 0x00007380ff0677ac */ /* 0x000e6c0008000800 */
.L_x_30:
[----:B------:R-:W-:-:S04]  /*1760*/  IMAD.IADD R5, R23, 0x1, R0 ;  /* 0x0000000117057824 */ /* 0x000fc800078e0200 */
[----:B0-----:R-:W-:-:S05]  /*1770*/  IMAD.WIDE R4, R5, 0x4, R2 ;  /* 0x0000000405047825 */ /* 0x001fca00078e0202 */
[----:B------:R-:W2:Y:S01]  /*1780*/  LDG.E R20, desc[UR10][R4.64] ;  /* 0x0000000a04147981 */ /* 0x000ea2000c1e1900 */
[----:B------:R-:W-:Y:S01]  /*1790*/  ISETP.LT.U32.AND P1, PT, R0, 0x1f, PT ;  /* 0x0000001f0000780c */ /* 0x000fe20003f21070 */
[----:B--2---:R-:W-:Y:S01]  /*17a0*/  FMUL R19, R20, R7 ;  /* 0x0000000714137220 */ /* 0x004fe20000400000 */
[----:B------:R-:W-:-:S04]  /*17b0*/  IADD3 R20, PT, PT, R0, 0x1, RZ ;  /* 0x0000000100147810 */ /* 0x000fc80007ffe0ff */
[----:B------:R2:W-:Y:S01]  /*17c0*/  STG.E desc[UR10][R4.64], R19 ;  /* 0x0000001304007986 */ /* 0x0005e2000c10190a */
[----:B------:R-:W-:Y:S01]  /*17d0*/  VIADD R21, R20, UR5 ;  /* 0x0000000514157c36 */ /* 0x000fe20008000000 */
[----:B------:R-:W-:-:S04]  /*17e0*/  MOV R0, R20 ;  /* 0x0000001400007202 */ /* 0x000fc80000000f00 */
[----:B-1----:R-:W-:-:S13]  /*17f0*/  ISETP.GE.AND P0, PT, R21, UR6, PT ;  /* 0x0000000615007c0c */ /* 0x002fda000bf06270 */
[----:B--2---:R-:W-:Y:S05]  /*1800*/  @!P0 BRA P1, `(.L_x_30) ;  /* 0xfffffffc00d48947 */ /* 0x004fea000083ffff */
[----:B------:R-:W-:-:S04]  /*1810*/  UIADD3 UR5, UPT, UPT, UR5, 0x20, URZ ;  /* 0x0000002005057890 */ /* 0x000fc8000fffe0ff */
[----:B------:R-:W-:-:S09]  /*1820*/  UISETP.GE.AND UP0, UPT, UR5, UR6, UPT ;  /* 0x000000060500728c */ /* 0x000fd2000bf06270 */
[----:B------:R-:W-:Y:S05]  /*1830*/  BRA.U !UP0, `(.L_x_31) ;  /* 0xfffffffd08b87547 */ /* 0x000fea000b83ffff */
.L_x_26:
[----:B------:R-:W1:Y:S01]  /*1840*/  LDCU UR5, c[0x0][0x3a4] ;  /* 0x00007480ff0577ac */ /* 0x000e620008000800 */
[----:B------:R-:W-:-:S04]  /*1850*/  UIADD3 UR4, UPT, UPT, UR4, 0x1, URZ ;  /* 0x0000000104047890 */ /* 0x000fc8000fffe0ff */
[----:B-1----:R-:W-:Y:S01]  /*1860*/  UISETP.NE.AND UP0, UPT, UR4, UR5, UPT ;  /* 0x000000050400728c */ /* 0x002fe2000bf05270 */
[----:B------:R-:W-:Y:S08]  /*1870*/  BAR.SYNC.DEFER_BLOCKING 0x0 ;  /* 0x0000000000007b1d */ /* 0x000ff00000010000 */
[----:B------:R-:W-:Y:S05]  /*1880*/  BRA.U UP0, `(.L_x_32) ;  /* 0xffffffe900507547 */ /* 0x000fea000b83ffff */
[----:B------:R-:W-:Y:S05]  /*1890*/  EXIT ;  /* 0x000000000000794d */ /* 0x000fea0003800000 */
        .weak           $__internal_0_$__cuda_sm20_rcp_rn_f32_slowpath
        .type           $__internal_0_$__cuda_sm20_rcp_rn_f32_slowpath,@function
        .size           $__internal_0_$__cuda_sm20_rcp_rn_f32_slowpath,(.L_x_38 - $__internal_0_$__cuda_sm20_rcp_rn_f32_slowpath)
$__internal_0_$__cuda_sm20_rcp_rn_f32_slowpath:
[----:B------:R-:W-:Y:S01]  /*18a0*/  SHF.L.U32 R2, R0, 0x1, RZ ;  /* 0x0000000100027819 */ /* 0x000fe200000006ff */
[----:B------:R-:W-:Y:S03]  /*18b0*/  BSSY.RECONVERGENT B1, `(.L_x_33) ;  /* 0x0000030000017945 */ /* 0x000fe60003800200 */
[----:B------:R-:W-:-:S04]  /*18c0*/  SHF.R.U32.HI R2, RZ, 0x18, R2 ;  /* 0x00000018ff027819 */ /* 0x000fc80000011602 */
[----:B------:R-:W-:-:S13]  /*18d0*/  ISETP.NE.U32.AND P0, PT, R2, RZ, PT ;  /* 0x000000ff0200720c */ /* 0x000fda0003f05070 */
[----:B------:R-:W-:Y:S05]  /*18e0*/  @P0 BRA `(.L_x_34) ;  /* 0x0000000000280947 */ /* 0x000fea0003800000 */
[----:B------:R-:W-:-:S05]  /*18f0*/  IMAD.SHL.U32 R2, R0, 0x2, RZ ;  /* 0x0000000200027824 */ /* 0x000fca00078e00ff */
[----:B------:R-:W-:-:S13]  /*1900*/  ISETP.NE.AND P0, PT, R2, RZ, PT ;  /* 0x000000ff0200720c */ /* 0x000fda0003f05270 */
[----:B------:R-:W-:Y:S01]  /*1910*/  @P0 FFMA R5, R0, 1.84467440737095516160e+19, RZ ;  /* 0x5f80000000050823 */ /* 0x000fe200000000ff */
[----:B------:R-:W-:Y:S08]  /*1920*/  @!P0 MUFU.RCP R3, R0 ;  /* 0x0000000000038308 */ /* 0x000ff00000001000 */
[----:B------:R-:W0:Y:S02]  /*1930*/  @P0 MUFU.RCP R2, R5 ;  /* 0x0000000500020308 */ /* 0x000e240000001000 */
[----:B0-----:R-:W-:-:S04]  /*1940*/  @P0 FFMA R7, R5, R2, -1 ;  /* 0xbf80000005070423 */ /* 0x001fc80000000002 */
[----:B------:R-:W-:-:S04]  /*1950*/  @P0 FADD.FTZ R7, -R7, -RZ ;  /* 0x800000ff07070221 */ /* 0x000fc80000010100 */
[----:B------:R-:W-:-:S04]  /*1960*/  @P0 FFMA R2, R2, R7, R2 ;  /* 0x0000000702020223 */ /* 0x000fc80000000002 */
[----:B------:R-:W-:Y:S01]  /*1970*/  @P0 FFMA R3, R2, 1.84467440737095516160e+19, RZ ;  /* 0x5f80000002030823 */ /* 0x000fe200000000ff */
[----:B------:R-:W-:Y:S06]  /*1980*/  BRA `(.L_x_35) ;  /* 0x0000000000887947 */ /* 0x000fec0003800000 */
.L_x_34:
[----:B------:R-:W-:-:S04]  /*1990*/  IADD3 R3, PT, PT, R2, -0xfd, RZ ;  /* 0xffffff0302037810 */ /* 0x000fc80007ffe0ff */
[----:B------:R-:W-:-:S13]  /*19a0*/  ISETP.GT.U32.AND P0, PT, R3, 0x1, PT ;  /* 0x000000010300780c */ /* 0x000fda0003f04070 */
[----:B------:R-:W-:Y:S05]  /*19b0*/  @P0 BRA `(.L_x_36) ;  /* 0x0000000000780947 */ /* 0x000fea0003800000 */
[----:B------:R-:W-:Y:S02]  /*19c0*/  LOP3.LUT R5, R0, 0x7fffff, RZ, 0xc0, !PT ;  /* 0x007fffff00057812 */ /* 0x000fe400078ec0ff */
[----:B------:R-:W-:Y:S02]  /*19d0*/  MOV R22, 0x3 ;  /* 0x0000000300167802 */ /* 0x000fe40000000f00 */
[----:B------:R-:W-:Y:S02]  /*19e0*/  LOP3.LUT R5, R5, 0x3f800000, RZ, 0xfc, !PT ;  /* 0x3f80000005057812 */ /* 0x000fe400078efcff */
[----:B------:R-:W-:Y:S02]  /*19f0*/  SHF.L.U32 R21, R22, R3, RZ ;  /* 0x0000000316157219 */ /* 0x000fe400000006ff */
[----:B------:R-:W0:Y:S02]  /*1a00*/  MUFU.RCP R20, R5 ;  /* 0x0000000500147308 */ /* 0x000e240000001000 */
[----:B0-----:R-:W-:-:S04]  /*1a10*/  FFMA R7, R5, R20, -1 ;  /* 0xbf80000005077423 */ /* 0x001fc80000000014 */
[----:B------:R-:W-:-:S04]  /*1a20*/  FADD.FTZ R7, -R7, -RZ ;  /* 0x800000ff07077221 */ /* 0x000fc80000010100 */
[CCC-:B------:R-:W-:Y:S01]  /*1a30*/  FFMA.RM R19, R20.reuse, R7.reuse, R20.reuse ;  /* 0x0000000714137223 */ /* 0x1c0fe20000004014 */
[----:B------:R-:W-:-:S04]  /*1a40*/  FFMA.RP R20, R20, R7, R20 ;  /* 0x0000000714147223 */ /* 0x000fc80000008014 */
[C---:B------:R-:W-:Y:S02]  /*1a50*/  LOP3.LUT R7, R19.reuse, 0x7fffff, RZ, 0xc0, !PT ;  /* 0x007fffff13077812 */ /* 0x040fe400078ec0ff */
[----:B------:R-:W-:Y:S02]  /*1a60*/  FSETP.NEU.FTZ.AND P0, PT, R19, R20, PT ;  /* 0x000000141300720b */ /* 0x000fe40003f1d000 */
[----:B------:R-:W-:Y:S02]  /*1a70*/  LOP3.LUT R20, R7, 0x800000, RZ, 0xfc, !PT ;  /* 0x0080000007147812 */ /* 0x000fe400078efcff */
[----:B------:R-:W-:Y:S02]  /*1a80*/  SEL R7, RZ, 0xffffffff, !P0 ;  /* 0xffffffffff077807 */ /* 0x000fe40004000000 */
[----:B------:R-:W-:-:S03]  /*1a90*/  LOP3.LUT R22, R21, R20, RZ, 0xc0, !PT ;  /* 0x0000001415167212 */ /* 0x000fc600078ec0ff */
[----:B------:R-:W-:Y:S01]  /*1aa0*/  IMAD.MOV R7, RZ, RZ, -R7 ;  /* 0x000000ffff077224 */ /* 0x000fe200078e0a07 */
[----:B------:R-:W-:-:S04]  /*1ab0*/  SHF.R.U32.HI R22, RZ, R3, R22 ;  /* 0x00000003ff167219 */ /* 0x000fc80000011616 */
[----:B------:R-:W-:Y:S02]  /*1ac0*/  LOP3.LUT P1, RZ, R7, R3, R20, 0xf8, !PT ;  /* 0x0000000307ff7212 */ /* 0x000fe4000782f814 */
[C---:B------:R-:W-:Y:S02]  /*1ad0*/  LOP3.LUT P0, RZ, R22.reuse, 0x1, RZ, 0xc0, !PT ;  /* 0x0000000116ff7812 */ /* 0x040fe4000780c0ff */
[----:B------:R-:W-:-:S04]  /*1ae0*/  LOP3.LUT P2, RZ, R22, 0x2, RZ, 0xc0, !PT ;  /* 0x0000000216ff7812 */ /* 0x000fc8000784c0ff */
[----:B------:R-:W-:Y:S02]  /*1af0*/  PLOP3.LUT P0, PT, P0, P1, P2, 0xe0, 0x0 ;  /* 0x000000000000781c */ /* 0x000fe40000703c20 */
[----:B------:R-:W-:Y:S02]  /*1b00*/  LOP3.LUT P1, RZ, R0, 0x7fffff, RZ, 0xc0, !PT ;  /* 0x007fffff00ff7812 */ /* 0x000fe4000782c0ff */
[----:B------:R-:W-:-:S04]  /*1b10*/  SEL R3, RZ, 0x1, !P0 ;  /* 0x00000001ff037807 */ /* 0x000fc80004000000 */
[----:B------:R-:W-:-:S04]  /*1b20*/  IADD3 R3, PT, PT, -R3, RZ, RZ ;  /* 0x000000ff03037210 */ /* 0x000fc80007ffe1ff */
[----:B------:R-:W-:Y:S02]  /*1b30*/  ISETP.GE.AND P0, PT, R3, RZ, PT ;  /* 0x000000ff0300720c */ /* 0x000fe40003f06270 */
[----:B------:R-:W-:-:S04]  /*1b40*/  IADD3 R3, PT, PT, R2, -0xfc, RZ ;  /* 0xffffff0402037810 */ /* 0x000fc80007ffe0ff */
[----:B------:R-:W-:-:S07]  /*1b50*/  SHF.R.U32.HI R3, RZ, R3, R20 ;  /* 0x00000003ff037219 */ /* 0x000fce0000011614 */
[----:B------:R-:W-:-:S05]  /*1b60*/  @!P0 VIADD R3, R3, 0x1 ;  /* 0x0000000103038836 */ /* 0x000fca0000000000 */
[----:B------:R-:W-:-:S04]  /*1b70*/  @!P1 SHF.L.U32 R3, R3, 0x1, RZ ;  /* 0x0000000103039819 */ /* 0x000fc800000006ff */
[----:B------:R-:W-:Y:S01]  /*1b80*/  LOP3.LUT R3, R3, 0x80000000, R0, 0xf8, !PT ;  /* 0x8000000003037812 */ /* 0x000fe200078ef800 */
[----:B------:R-:W-:Y:S06]  /*1b90*/  BRA `(.L_x_35) ;  /* 0x0000000000047947 */ /* 0x000fec0003800000 */
.L_x_36:
[----:B------:R0:W1:Y:S02]  /*1ba0*/  MUFU.RCP R3, R0 ;  /* 0x0000000000037308 */ /* 0x0000640000001000 */
.L_x_35:
[----:B------:R-:W-:Y:S05]  /*1bb0*/  BSYNC.RECONVERGENT B1 ;  /* 0x0000000000017941 */ /* 0x000fea0003800200 */
.L_x_33:
[----:B------:R-:W-:-:S04]  /*1bc0*/  HFMA2 R5, -RZ, RZ, 0, 0 ;  /* 0x00000000ff057431 */ /* 0x000fc800000001ff */
[----:B01----:R-:W-:Y:S05]  /*1bd0*/  RET.REL.NODEC R4 `(_Z24forward_kernel_optimizedPKfS0_S0_iiiiiifPf) ;  /* 0xffffffe404087950 */ /* 0x003fea0003c3ffff */
.L_x_37:
[----:B------:R-:W-:-:S00]  /*1be0*/  BRA `(.L_x_37) ;  /* 0xfffffffc00fc7947 */ /* 0x000fc0000383ffff */
[----:B------:R-:W-:-:S00]  /*1bf0*/  NOP ;  /* 0x0000000000007918 */ /* 0x000fc00000000000 */
        /* <DEDUP_REMOVED lines=8> */
.L_x_38:


//--------------------- .nv.shared._Z24forward_kernel_optimizedPKfS0_S0_iiiiiifPf --------------------------
	.section	.nv.shared._Z24forward_kernel_optimizedPKfS0_S0_iiiiiifPf,"aw",@nobits
	.sectionflags	@""
	.align	16
	.zero		1024


//--------------------- .nv.shared.reserved.0     --------------------------
	.section	.nv.shared.reserved.0,"aw",@nobits
	.weak		__nv_reservedSMEM_offset_0_alias
	.size		__nv_reservedSMEM_offset_0_alias, 0, 64
	.other		__nv_reservedSMEM_offset_0_alias,@"STO_CUDA_RESERVED_SHARED STV_DEFAULT"
__nv_reservedSMEM_offset_0_alias:
	.zero		0
	.zero		64


//--------------------- .nv.constant0._Z24forward_kernel_optimizedPKfS0_S0_iiiiiifPf --------------------------
	.section	.nv.constant0._Z24forward_kernel_optimizedPKfS0_S0_iiiiiifPf,"a",@progbits
	.sectionflags	@""
	.align	4
.nv.constant0._Z24forward_kernel_optimizedPKfS0_S0_iiiiiifPf:
	.zero		960


//--------------------- SYMBOLS --------------------------

	.type		.nv.reservedSmem.offset0,@object
	.size		.nv.reservedSmem.offset0,0x4
	.type		.nv.reservedSmem.cap,@object
	.size		.nv.reservedSmem.cap,0x4
